// auto-generated by cutlass_sweep.gemm — config: {"arch": "sm_90", "cluster_m": 1, "cluster_n": 1, "dtype": "bf16", "dtype_b": "bf16", "layout": "tt", "stages": 0, "tile_k": 128, "tile_m": 256, "tile_n": 64}
#include "cutlass/cutlass.h"
#include "cutlass/gemm/collective/collective_builder.hpp"
#include "cutlass/gemm/device/gemm_universal_adapter.h"
#include "cutlass/gemm/kernel/gemm_universal.hpp"
#include "cutlass/epilogue/collective/collective_builder.hpp"

using ElemA = cutlass::bfloat16_t;
using ElemB = cutlass::bfloat16_t;
using ElemCD = cutlass::bfloat16_t;
using Acc  = float;
using TileShape    = cute::Shape<cute::_256, cute::_64, cute::_128>;
using ClusterShape = cute::Shape<cute::_1, cute::_1, cute::_1>;

using CollectiveEpilogue = typename cutlass::epilogue::collective::CollectiveBuilder<
    cutlass::arch::Sm90, cutlass::arch::OpClassTensorOp,
    TileShape, ClusterShape,
    cutlass::epilogue::collective::EpilogueTileAuto,
    Acc, Acc,
    ElemCD, cutlass::layout::RowMajor, 128 / cutlass::sizeof_bits<ElemCD>::value,
    ElemCD, cutlass::layout::RowMajor, 128 / cutlass::sizeof_bits<ElemCD>::value,
    cutlass::epilogue::collective::EpilogueScheduleAuto
  >::CollectiveOp;

using CollectiveMainloop = typename cutlass::gemm::collective::CollectiveBuilder<
    cutlass::arch::Sm90, cutlass::arch::OpClassTensorOp,
    ElemA, cutlass::layout::ColumnMajor, 128 / cutlass::sizeof_bits<ElemA>::value,
    ElemB, cutlass::layout::ColumnMajor, 128 / cutlass::sizeof_bits<ElemB>::value,
    Acc,
    TileShape, ClusterShape,
    cutlass::gemm::collective::StageCountAutoCarveout<static_cast<int>(sizeof(typename CollectiveEpilogue::SharedStorage))>,
    cutlass::gemm::collective::KernelScheduleAuto
  >::CollectiveOp;

using GemmKernel = cutlass::gemm::kernel::GemmUniversal<
    cute::Shape<int,int,int,int>,
    CollectiveMainloop,
    CollectiveEpilogue
>;
using Gemm = cutlass::gemm::device::GemmUniversalAdapter<GemmKernel>;

// Force the device kernel symbol into the cubin without needing a host main.
auto* _anchor = &cutlass::device_kernel<GemmKernel>;


// ===== COMPILED SASS (sm_90a) =====

	.target	sm_90a

	.elftype	@"ET_EXEC"


//--------------------- .note.nv.tkinfo           --------------------------
	.section	.note.nv.tkinfo,"",@"SHT_NOTE"
	.sectionflags	@"SHF_NOTE_NV_TKINFO"
	.tkinfo
        /*0018*/ 	.word	0x00000002
        /*0030*/ 	.string	""
        /*0030*/ 	.string	"ptxas"
        /*0030*/ 	.string	"Cuda compilation tools, release 13.0, V13.0.88"
        /*0030*/ 	.string	"Build cuda_13.0.r13.0/compiler.36424714_0"
        /*0030*/ 	.string	"-arch sm_90a -m 64 "



//--------------------- .note.nv.cuinfo           --------------------------
	.section	.note.nv.cuinfo,"",@"SHT_NOTE"
	.sectionflags	@"SHF_NOTE_NV_CUINFO"
        /*0018*/ 	.short	0x0002
        /*001a*/ 	.short	0x005a
        /*001c*/ 	.short	0x0082
	.zero		2


//--------------------- .nv.info                  --------------------------
	.section	.nv.info,"",@"SHT_CUDA_INFO"
	.align	4


	//----- nvinfo : EIATTR_REGCOUNT
	.align		4
        /*0000*/ 	.byte	0x04, 0x2f
        /*0002*/ 	.short	(.L_15 - .L_14)
	.align		4
.L_14:
        /*0004*/ 	.word	index@(_ZN7cutlass13device_kernelINS_4gemm6kernel13GemmUniversalIN4cute5tupleIJiiiiEEENS1_10collective13CollectiveMmaINS1_34MainloopSm90TmaGmmaWarpSpecializedILi2ENS5_IJNS4_1CILi1EEESB_SB_EEENS1_35KernelTmaWarpSpecializedCooperativeEEENS5_IJNSA_ILi256EEENSA_ILi64EEENSA_ILi128EEEEEENS_10bfloat16_tENS5_IJSB_llEEESJ_NS5_IJlSB_lEEENS4_8TiledMMAINS4_8MMA_AtomIJNS4_4SM904GMMA27MMA_64x64x16_F32BF16BF16_SSILNSP_5MajorE1ELSR_0ELNSP_7ScaleInE1ELSS_1EEEEEENS4_6LayoutINS5_IJNSA_ILi2EEESB_SB_EEENS5_IJSB_NSA_ILi0EEESY_EEEEENS5_IJNS4_10UnderscoreES11_S11_EEEEENS4_13SM90_TMA_LOADENS4_14ComposedLayoutINS4_7SwizzleILi3ELi4ELi3EEENS4_18smem_ptr_flag_bitsILi16EEENSV_INS5_IJSG_NSA_ILi8EEEEEENS5_IJSB_SG_EEEEEEEvNS4_8identityES14_NS15_IS17_S19_NSV_INS5_IJS1A_SG_EEENS5_IJSG_SB_EEEEEEEvS1F_EENS_8epilogue10collective6detail29Sm90TmaWarpSpecializedAdapterINS1M_15DefaultEpilogueISJ_SL_SL_NS1L_6thread17LinearCombinationISJ_Li1EffLNS1Q_9ScaleType4KindE0ELNS_15FloatRoundStyleE2ESJ_EENS1_15EpilogueDefaultEEEEEvvEEEEvNT_6ParamsE)
        /*0008*/ 	.word	0x000000a8


	//----- nvinfo : EIATTR_FRAME_SIZE
	.align		4
.L_15:
        /*000c*/ 	.byte	0x04, 0x11
        /*000e*/ 	.short	(.L_17 - .L_16)
	.align		4
.L_16:
        /*0010*/ 	.word	index@(_ZN7cutlass13device_kernelINS_4gemm6kernel13GemmUniversalIN4cute5tupleIJiiiiEEENS1_10collective13CollectiveMmaINS1_34MainloopSm90TmaGmmaWarpSpecializedILi2ENS5_IJNS4_1CILi1EEESB_SB_EEENS1_35KernelTmaWarpSpecializedCooperativeEEENS5_IJNSA_ILi256EEENSA_ILi64EEENSA_ILi128EEEEEENS_10bfloat16_tENS5_IJSB_llEEESJ_NS5_IJlSB_lEEENS4_8TiledMMAINS4_8MMA_AtomIJNS4_4SM904GMMA27MMA_64x64x16_F32BF16BF16_SSILNSP_5MajorE1ELSR_0ELNSP_7ScaleInE1ELSS_1EEEEEENS4_6LayoutINS5_IJNSA_ILi2EEESB_SB_EEENS5_IJSB_NSA_ILi0EEESY_EEEEENS5_IJNS4_10UnderscoreES11_S11_EEEEENS4_13SM90_TMA_LOADENS4_14ComposedLayoutINS4_7SwizzleILi3ELi4ELi3EEENS4_18smem_ptr_flag_bitsILi16EEENSV_INS5_IJSG_NSA_ILi8EEEEEENS5_IJSB_SG_EEEEEEEvNS4_8identityES14_NS15_IS17_S19_NSV_INS5_IJS1A_SG_EEENS5_IJSG_SB_EEEEEEEvS1F_EENS_8epilogue10collective6detail29Sm90TmaWarpSpecializedAdapterINS1M_15DefaultEpilogueISJ_SL_SL_NS1L_6thread17LinearCombinationISJ_Li1EffLNS1Q_9ScaleType4KindE0ELNS_15FloatRoundStyleE2ESJ_EENS1_15EpilogueDefaultEEEEEvvEEEEvNT_6ParamsE)
        /*0014*/ 	.word	0x00000000


	//----- nvinfo : EIATTR_MIN_STACK_SIZE
	.align		4
.L_17:
        /*0018*/ 	.byte	0x04, 0x12
        /*001a*/ 	.short	(.L_19 - .L_18)
	.align		4
.L_18:
        /*001c*/ 	.word	index@(_ZN7cutlass13device_kernelINS_4gemm6kernel13GemmUniversalIN4cute5tupleIJiiiiEEENS1_10collective13CollectiveMmaINS1_34MainloopSm90TmaGmmaWarpSpecializedILi2ENS5_IJNS4_1CILi1EEESB_SB_EEENS1_35KernelTmaWarpSpecializedCooperativeEEENS5_IJNSA_ILi256EEENSA_ILi64EEENSA_ILi128EEEEEENS_10bfloat16_tENS5_IJSB_llEEESJ_NS5_IJlSB_lEEENS4_8TiledMMAINS4_8MMA_AtomIJNS4_4SM904GMMA27MMA_64x64x16_F32BF16BF16_SSILNSP_5MajorE1ELSR_0ELNSP_7ScaleInE1ELSS_1EEEEEENS4_6LayoutINS5_IJNSA_ILi2EEESB_SB_EEENS5_IJSB_NSA_ILi0EEESY_EEEEENS5_IJNS4_10UnderscoreES11_S11_EEEEENS4_13SM90_TMA_LOADENS4_14ComposedLayoutINS4_7SwizzleILi3ELi4ELi3EEENS4_18smem_ptr_flag_bitsILi16EEENSV_INS5_IJSG_NSA_ILi8EEEEEENS5_IJSB_SG_EEEEEEEvNS4_8identityES14_NS15_IS17_S19_NSV_INS5_IJS1A_SG_EEENS5_IJSG_SB_EEEEEEEvS1F_EENS_8epilogue10collective6detail29Sm90TmaWarpSpecializedAdapterINS1M_15DefaultEpilogueISJ_SL_SL_NS1L_6thread17LinearCombinationISJ_Li1EffLNS1Q_9ScaleType4KindE0ELNS_15FloatRoundStyleE2ESJ_EENS1_15EpilogueDefaultEEEEEvvEEEEvNT_6ParamsE)
        /*0020*/ 	.word	0x00000000
.L_19:


//--------------------- .nv.compat                --------------------------
	.section	.nv.compat,"",@"SHT_CUDA_COMPAT_INFO"
	.align	4
        /*0000*/ 	.byte	0x02, 0x09, 0x01, 0x00, 0x02, 0x02, 0x04, 0x00, 0x02, 0x05, 0x05, 0x00, 0x03, 0x07, 0x01, 0x01
        /*0010*/ 	.byte	0x02, 0x03, 0x01, 0x00, 0x02, 0x06, 0x01, 0x00, 0x04, 0x0b, 0x08, 0x00, 0x00, 0x00, 0x00, 0x00
        /*0020*/ 	.byte	0x00, 0x00, 0x00, 0x00


//--------------------- .nv.info._ZN7cutlass13device_kernelINS_4gemm6kernel13GemmUniversalIN4cute5tupleIJiiiiEEENS1_10collective13CollectiveMmaINS1_34MainloopSm90TmaGmmaWarpSpecializedILi2ENS5_IJNS4_1CILi1EEESB_SB_EEENS1_35KernelTmaWarpSpecializedCooperativeEEENS5_IJNSA_ILi256EEENSA_ILi64EEENSA_ILi128EEEEEENS_10bfloat16_tENS5_IJSB_llEEESJ_NS5_IJlSB_lEEENS4_8TiledMMAINS4_8MMA_AtomIJNS4_4SM904GMMA27MMA_64x64x16_F32BF16BF16_SSILNSP_5MajorE1ELSR_0ELNSP_7ScaleInE1ELSS_1EEEEEENS4_6LayoutINS5_IJNSA_ILi2EEESB_SB_EEENS5_IJSB_NSA_ILi0EEESY_EEEEENS5_IJNS4_10UnderscoreES11_S11_EEEEENS4_13SM90_TMA_LOADENS4_14ComposedLayoutINS4_7SwizzleILi3ELi4ELi3EEENS4_18smem_ptr_flag_bitsILi16EEENSV_INS5_IJSG_NSA_ILi8EEEEEENS5_IJSB_SG_EEEEEEEvNS4_8identityES14_NS15_IS17_S19_NSV_INS5_IJS1A_SG_EEENS5_IJSG_SB_EEEEEEEvS1F_EENS_8epilogue10collective6detail29Sm90TmaWarpSpecializedAdapterINS1M_15DefaultEpilogueISJ_SL_SL_NS1L_6thread17LinearCombinationISJ_Li1EffLNS1Q_9ScaleType4KindE0ELNS_15FloatRoundStyleE2ESJ_EENS1_15EpilogueDefaultEEEEEvvEEEEvNT_6ParamsE --------------------------
	.section	.nv.info._ZN7cutlass13device_kernelINS_4gemm6kernel13GemmUniversalIN4cute5tupleIJiiiiEEENS1_10collective13CollectiveMmaINS1_34MainloopSm90TmaGmmaWarpSpecializedILi2ENS5_IJNS4_1CILi1EEESB_SB_EEENS1_35KernelTmaWarpSpecializedCooperativeEEENS5_IJNSA_ILi256EEENSA_ILi64EEENSA_ILi128EEEEEENS_10bfloat16_tENS5_IJSB_llEEESJ_NS5_IJlSB_lEEENS4_8TiledMMAINS4_8MMA_AtomIJNS4_4SM904GMMA27MMA_64x64x16_F32BF16BF16_SSILNSP_5MajorE1ELSR_0ELNSP_7ScaleInE1ELSS_1EEEEEENS4_6LayoutINS5_IJNSA_ILi2EEESB_SB_EEENS5_IJSB_NSA_ILi0EEESY_EEEEENS5_IJNS4_10UnderscoreES11_S11_EEEEENS4_13SM90_TMA_LOADENS4_14ComposedLayoutINS4_7SwizzleILi3ELi4ELi3EEENS4_18smem_ptr_flag_bitsILi16EEENSV_INS5_IJSG_NSA_ILi8EEEEEENS5_IJSB_SG_EEEEEEEvNS4_8identityES14_NS15_IS17_S19_NSV_INS5_IJS1A_SG_EEENS5_IJSG_SB_EEEEEEEvS1F_EENS_8epilogue10collective6detail29Sm90TmaWarpSpecializedAdapterINS1M_15DefaultEpilogueISJ_SL_SL_NS1L_6thread17LinearCombinationISJ_Li1EffLNS1Q_9ScaleType4KindE0ELNS_15FloatRoundStyleE2ESJ_EENS1_15EpilogueDefaultEEEEEvvEEEEvNT_6ParamsE,"",@"SHT_CUDA_INFO"
	.sectionflags	@""
	.align	4


	//----- nvinfo : EIATTR_CUDA_API_VERSION
	.align		4
        /*0000*/ 	.byte	0x04, 0x37
        /*0002*/ 	.short	(.L_21 - .L_20)
.L_20:
        /*0004*/ 	.word	0x00000082


	//----- nvinfo : EIATTR_KPARAM_INFO
	.align		4
.L_21:
        /*0008*/ 	.byte	0x04, 0x17
        /*000a*/ 	.short	(.L_23 - .L_22)
.L_22:
        /*000c*/ 	.word	0x00000000
        /*0010*/ 	.short	0x0000
        /*0012*/ 	.short	0x0070
        /*0014*/ 	.byte	0x00, 0xf0, 0x01, 0x10


	//----- nvinfo : EIATTR_SPARSE_MMA_MASK
	.align		4
.L_23:
        /*0018*/ 	.byte	0x03, 0x50
        /*001a*/ 	.short	0x0000


	//----- nvinfo : EIATTR_MAXREG_COUNT
	.align		4
        /*001c*/ 	.byte	0x03, 0x1b
        /*001e*/ 	.short	0x00a8


	//----- nvinfo : EIATTR_NUM_BARRIERS
	.align		4
        /*0020*/ 	.byte	0x02, 0x4c
        /*0022*/ 	.byte	0x01
	.zero		1


	//----- nvinfo : EIATTR_EXTERNS
	.align		4
        /*0024*/ 	.byte	0x04, 0x0f
        /*0026*/ 	.short	(.L_25 - .L_24)


	//   ....[0]....
	.align		4
.L_24:
        /*0028*/ 	.word	index@(__assertfail)


	//----- nvinfo : EIATTR_MERCURY_ISA_VERSION
	.align		4
.L_25:
        /*002c*/ 	.byte	0x03, 0x5f
        /*002e*/ 	.short	0x0101


	//----- nvinfo : EIATTR_INT_WARP_WIDE_INSTR_OFFSETS
	.align		4
        /*0030*/ 	.byte	0x04, 0x31
        /*0032*/ 	.short	(.L_27 - .L_26)


	//   ....[0]....
.L_26:
        /*0034*/ 	.word	0x00000370


	//   ....[1]....
        /*0038*/ 	.word	0x00000380


	//   ....[2]....
        /*003c*/ 	.word	0x000004b0


	//----- nvinfo : EIATTR_COOP_GROUP_MASK_REGIDS
	.align		4
.L_27:
        /*0040*/ 	.byte	0x04, 0x29
        /*0042*/ 	.short	(.L_29 - .L_28)


	//   ....[0]....
.L_28:
        /*0044*/ 	.word	0xffffffff


	//   ....[1]....
        /*0048*/ 	.word	0xffffffff


	//   ....[2]....
        /*004c*/ 	.word	0xffffffff


	//   ....[3]....
        /*0050*/ 	.word	0xffffffff


	//   ....[4]....
        /*0054*/ 	.word	0xffffffff


	//----- nvinfo : EIATTR_COOP_GROUP_INSTR_OFFSETS
	.align		4
.L_29:
        /*0058*/ 	.byte	0x04, 0x28
        /*005a*/ 	.short	(.L_31 - .L_30)


	//   ....[0]....
.L_30:
        /*005c*/ 	.word	0x00000060


	//   ....[1]....
        /*0060*/ 	.word	0x00000070


	//   ....[2]....
        /*0064*/ 	.word	0x00000130


	//   ....[3]....
        /*0068*/ 	.word	0x00000280


	//   ....[4]....
        /*006c*/ 	.word	0x000011c0


	//----- nvinfo : EIATTR_REG_RECONFIG
	.align		4
.L_31:
        /*0070*/ 	.byte	0x01, 0x54
	.zero		2


	//----- nvinfo : EIATTR_SYSCALL_OFFSETS
	.align		4
        /*0074*/ 	.byte	0x04, 0x46
        /*0076*/ 	.short	(.L_33 - .L_32)


	//   ....[0]....
.L_32:
        /*0078*/ 	.word	0x000013a0


	//----- nvinfo : EIATTR_MBARRIER_INSTR_OFFSETS
	.align		4
.L_33:
        /*007c*/ 	.byte	0x04, 0x39
        /*007e*/ 	.short	(.L_35 - .L_34)


	//   ....[0]....
.L_34:
        /*0080*/ 	.word	0x00000230
        /*0084*/ 	.word	0x000000ff
        /*0088*/ 	.word	0x00000000
        /*008c*/ 	.short	0x0100
        /*008e*/ 	.byte	0x08
	.zero		1


	//   ....[1]....
        /*0090*/ 	.word	0x00000240
        /*0094*/ 	.word	0x000000ff
        /*0098*/ 	.word	0x00000010
        /*009c*/ 	.short	0x0100
        /*009e*/ 	.byte	0x08
	.zero		1


	//   ....[2]....
        /*00a0*/ 	.word	0x00000250
        /*00a4*/ 	.word	0x000000ff
        /*00a8*/ 	.word	0x00000008
        /*00ac*/ 	.short	0x0100
        /*00ae*/ 	.byte	0x08
	.zero		1


	//   ....[3]....
        /*00b0*/ 	.word	0x00000260
        /*00b4*/ 	.word	0x000000ff
        /*00b8*/ 	.word	0x00000018
        /*00bc*/ 	.short	0x0100
        /*00be*/ 	.byte	0x08
	.zero		1


	//   ....[4]....
        /*00c0*/ 	.word	0x00000530
        /*00c4*/ 	.word	0x000000ff
        /*00c8*/ 	.word	0x00000030
        /*00cc*/ 	.short	0x0100
        /*00ce*/ 	.byte	0x08
	.zero		1


	//   ....[5]....
        /*00d0*/ 	.word	0x00000590
        /*00d4*/ 	.word	0x000000ff
        /*00d8*/ 	.word	0x00000038
        /*00dc*/ 	.short	0x0100
        /*00de*/ 	.byte	0x08
	.zero		1


	//   ....[6]....
        /*00e0*/ 	.word	0x00001420
        /*00e4*/ 	.word	0x00000003
        /*00e8*/ 	.word	0x00000000
        /*00ec*/ 	.short	0x010a
        /*00ee*/ 	.byte	0x3f
	.zero		1


	//   ....[7]....
        /*00f0*/ 	.word	0x00001480
        /*00f4*/ 	.word	0x00000003
        /*00f8*/ 	.word	0x00000000
        /*00fc*/ 	.short	0x010a
        /*00fe*/ 	.byte	0x3f
	.zero		1


	//   ....[8]....
        /*0100*/ 	.word	0x00001cb0
        /*0104*/ 	.word	0x000000ff
        /*0108*/ 	.word	0x00000000
        /*010c*/ 	.short	0x010a
        /*010e*/ 	.byte	0x04
	.zero		1


	//   ....[9]....
        /*0110*/ 	.word	0x00001cf0
        /*0114*/ 	.word	0x000000ff
        /*0118*/ 	.word	0x00000000
        /*011c*/ 	.short	0x010a
        /*011e*/ 	.byte	0x04
	.zero		1


	//   ....[10]....
        /*0120*/ 	.word	0x00002410
        /*0124*/ 	.word	0x000000ff
        /*0128*/ 	.word	0x00000000
        /*012c*/ 	.short	0x0101
        /*012e*/ 	.byte	0x0a
	.zero		1


	//   ....[11]....
        /*0130*/ 	.word	0x000025d0
        /*0134*/ 	.word	0x000000ff
        /*0138*/ 	.word	0x00000000
        /*013c*/ 	.short	0x0101
        /*013e*/ 	.byte	0x04
	.zero		1


	//   ....[12]....
        /*0140*/ 	.word	0x00008350
        /*0144*/ 	.word	0x0000000e
        /*0148*/ 	.word	0x00000010
        /*014c*/ 	.short	0x010a
        /*014e*/ 	.byte	0x3f
	.zero		1


	//   ....[13]....
        /*0150*/ 	.word	0x00008890
        /*0154*/ 	.word	0x00000005
        /*0158*/ 	.word	0x00000038
        /*015c*/ 	.short	0x0101
        /*015e*/ 	.byte	0x3f
	.zero		1


	//   ....[14]....
        /*0160*/ 	.word	0x00008fa0
        /*0164*/ 	.word	0x00000007
        /*0168*/ 	.word	0x00000000
        /*016c*/ 	.short	0x010a
        /*016e*/ 	.byte	0x3f
	.zero		1


	//   ....[15]....
        /*0170*/ 	.word	0x00009020
        /*0174*/ 	.word	0x00000003
        /*0178*/ 	.word	0x00000000
        /*017c*/ 	.short	0x010a
        /*017e*/ 	.byte	0x3f
	.zero		1


	//   ....[16]....
        /*0180*/ 	.word	0x00009080
        /*0184*/ 	.word	0x00000003
        /*0188*/ 	.word	0x00000000
        /*018c*/ 	.short	0x010a
        /*018e*/ 	.byte	0x3f
	.zero		1


	//   ....[17]....
        /*0190*/ 	.word	0x000090e0
        /*0194*/ 	.word	0x00000004
        /*0198*/ 	.word	0x00000000
        /*019c*/ 	.short	0x010a
        /*019e*/ 	.byte	0x3f
	.zero		1


	//   ....[18]....
        /*01a0*/ 	.word	0x000091b0
        /*01a4*/ 	.word	0x0000000e
        /*01a8*/ 	.word	0x00000010
        /*01ac*/ 	.short	0x010a
        /*01ae*/ 	.byte	0x3f
	.zero		1


	//   ....[19]....
        /*01b0*/ 	.word	0x00009280
        /*01b4*/ 	.word	0x00000007
        /*01b8*/ 	.word	0x00000000
        /*01bc*/ 	.short	0x010a
        /*01be*/ 	.byte	0x3f
	.zero		1


	//----- nvinfo : EIATTR_NUM_MBARRIERS
	.align		4
.L_35:
        /*01c0*/ 	.byte	0x03, 0x38
        /*01c2*/ 	.short	0x0006


	//----- nvinfo : EIATTR_EXIT_INSTR_OFFSETS
	.align		4
        /*01c4*/ 	.byte	0x04, 0x1c
        /*01c6*/ 	.short	(.L_37 - .L_36)


	//   ....[0]....
.L_36:
        /*01c8*/ 	.word	0x00000630


	//   ....[1]....
        /*01cc*/ 	.word	0x00000f00


	//   ....[2]....
        /*01d0*/ 	.word	0x000079f0


	//   ....[3]....
        /*01d4*/ 	.word	0x00008020


	//   ....[4]....
        /*01d8*/ 	.word	0x00009070


	//----- nvinfo : EIATTR_MAX_THREADS
	.align		4
.L_37:
        /*01dc*/ 	.byte	0x04, 0x05
        /*01de*/ 	.short	(.L_39 - .L_38)
.L_38:
        /*01e0*/ 	.word	0x00000180
        /*01e4*/ 	.word	0x00000001
        /*01e8*/ 	.word	0x00000001


	//----- nvinfo : EIATTR_CRS_STACK_SIZE
	.align		4
.L_39:
        /*01ec*/ 	.byte	0x04, 0x1e
        /*01ee*/ 	.short	(.L_41 - .L_40)
.L_40:
        /*01f0*/ 	.word	0x00000000


	//----- nvinfo : EIATTR_CBANK_PARAM_SIZE
	.align		4
.L_41:
        /*01f4*/ 	.byte	0x03, 0x19
        /*01f6*/ 	.short	0x0470


	//----- nvinfo : EIATTR_PARAM_CBANK
	.align		4
        /*01f8*/ 	.byte	0x04, 0x0a
        /*01fa*/ 	.short	(.L_43 - .L_42)
	.align		4
.L_42:
        /*01fc*/ 	.word	index@(.nv.constant0._ZN7cutlass13device_kernelINS_4gemm6kernel13GemmUniversalIN4cute5tupleIJiiiiEEENS1_10collective13CollectiveMmaINS1_34MainloopSm90TmaGmmaWarpSpecializedILi2ENS5_IJNS4_1CILi1EEESB_SB_EEENS1_35KernelTmaWarpSpecializedCooperativeEEENS5_IJNSA_ILi256EEENSA_ILi64EEENSA_ILi128EEEEEENS_10bfloat16_tENS5_IJSB_llEEESJ_NS5_IJlSB_lEEENS4_8TiledMMAINS4_8MMA_AtomIJNS4_4SM904GMMA27MMA_64x64x16_F32BF16BF16_SSILNSP_5MajorE1ELSR_0ELNSP_7ScaleInE1ELSS_1EEEEEENS4_6LayoutINS5_IJNSA_ILi2EEESB_SB_EEENS5_IJSB_NSA_ILi0EEESY_EEEEENS5_IJNS4_10UnderscoreES11_S11_EEEEENS4_13SM90_TMA_LOADENS4_14ComposedLayoutINS4_7SwizzleILi3ELi4ELi3EEENS4_18smem_ptr_flag_bitsILi16EEENSV_INS5_IJSG_NSA_ILi8EEEEEENS5_IJSB_SG_EEEEEEEvNS4_8identityES14_NS15_IS17_S19_NSV_INS5_IJS1A_SG_EEENS5_IJSG_SB_EEEEEEEvS1F_EENS_8epilogue10collective6detail29Sm90TmaWarpSpecializedAdapterINS1M_15DefaultEpilogueISJ_SL_SL_NS1L_6thread17LinearCombinationISJ_Li1EffLNS1Q_9ScaleType4KindE0ELNS_15FloatRoundStyleE2ESJ_EENS1_15EpilogueDefaultEEEEEvvEEEEvNT_6ParamsE)
        /*0200*/ 	.short	0x0210
        /*0202*/ 	.short	0x0470


	//----- nvinfo : EIATTR_SW_WAR
	.align		4
.L_43:
        /*0204*/ 	.byte	0x04, 0x36
        /*0206*/ 	.short	(.L_45 - .L_44)
.L_44:
        /*0208*/ 	.word	0x00000008
.L_45:


//--------------------- .nv.callgraph             --------------------------
	.section	.nv.callgraph,"",@"SHT_CUDA_CALLGRAPH"
	.align	4
	.sectionentsize	8
	.align		4
        /*0000*/ 	.word	0x00000000
	.align		4
        /*0004*/ 	.word	0xffffffff
	.align		4
        /*0008*/ 	.word	index@(_ZN7cutlass13device_kernelINS_4gemm6kernel13GemmUniversalIN4cute5tupleIJiiiiEEENS1_10collective13CollectiveMmaINS1_34MainloopSm90TmaGmmaWarpSpecializedILi2ENS5_IJNS4_1CILi1EEESB_SB_EEENS1_35KernelTmaWarpSpecializedCooperativeEEENS5_IJNSA_ILi256EEENSA_ILi64EEENSA_ILi128EEEEEENS_10bfloat16_tENS5_IJSB_llEEESJ_NS5_IJlSB_lEEENS4_8TiledMMAINS4_8MMA_AtomIJNS4_4SM904GMMA27MMA_64x64x16_F32BF16BF16_SSILNSP_5MajorE1ELSR_0ELNSP_7ScaleInE1ELSS_1EEEEEENS4_6LayoutINS5_IJNSA_ILi2EEESB_SB_EEENS5_IJSB_NSA_ILi0EEESY_EEEEENS5_IJNS4_10UnderscoreES11_S11_EEEEENS4_13SM90_TMA_LOADENS4_14ComposedLayoutINS4_7SwizzleILi3ELi4ELi3EEENS4_18smem_ptr_flag_bitsILi16EEENSV_INS5_IJSG_NSA_ILi8EEEEEENS5_IJSB_SG_EEEEEEEvNS4_8identityES14_NS15_IS17_S19_NSV_INS5_IJS1A_SG_EEENS5_IJSG_SB_EEEEEEEvS1F_EENS_8epilogue10collective6detail29Sm90TmaWarpSpecializedAdapterINS1M_15DefaultEpilogueISJ_SL_SL_NS1L_6thread17LinearCombinationISJ_Li1EffLNS1Q_9ScaleType4KindE0ELNS_15FloatRoundStyleE2ESJ_EENS1_15EpilogueDefaultEEEEEvvEEEEvNT_6ParamsE)
	.align		4
        /*000c*/ 	.word	index@(__assertfail)
	.align		4
        /*0010*/ 	.word	0x00000000
	.align		4
        /*0014*/ 	.word	0xfffffffe
	.align		4
        /*0018*/ 	.word	0x00000000
	.align		4
        /*001c*/ 	.word	0xfffffffd
	.align		4
        /*0020*/ 	.word	0x00000000
	.align		4
        /*0024*/ 	.word	0xfffffffc


//--------------------- .nv.constant4             --------------------------
	.section	.nv.constant4,"a",@progbits
	.align	8
	.align		8
.nv.constant4:
        /*0000*/ 	.dword	__assertfail
	.align		8
        /*0008*/ 	.dword	__unnamed_1
	.align		8
        /*0010*/ 	.dword	_ZN40_INTERNAL_b90ac3d0_4_k_cu_bb181dda_161444cuda3std3__45__cpo5beginE
	.align		8
        /*0018*/ 	.dword	_ZN40_INTERNAL_b90ac3d0_4_k_cu_bb181dda_161444cuda3std3__45__cpo3endE
	.align		8
        /*0020*/ 	.dword	_ZN40_INTERNAL_b90ac3d0_4_k_cu_bb181dda_161444cuda3std3__45__cpo6cbeginE
	.align		8
        /*0028*/ 	.dword	_ZN40_INTERNAL_b90ac3d0_4_k_cu_bb181dda_161444cuda3std3__45__cpo4cendE
	.align		8
        /*0030*/ 	.dword	_ZN40_INTERNAL_b90ac3d0_4_k_cu_bb181dda_161444cuda3std3__442_GLOBAL__N__b90ac3d0_4_k_cu_bb181dda_161446ignoreE
	.align		8
        /*0038*/ 	.dword	_ZN40_INTERNAL_b90ac3d0_4_k_cu_bb181dda_161444cuda3std3__419piecewise_constructE
	.align		8
        /*0040*/ 	.dword	_ZN40_INTERNAL_b90ac3d0_4_k_cu_bb181dda_161444cuda3std3__48in_placeE
	.align		8
        /*0048*/ 	.dword	_ZN40_INTERNAL_b90ac3d0_4_k_cu_bb181dda_161444cuda3std6ranges3__45__cpo4swapE
	.align		8
        /*0050*/ 	.dword	_ZN40_INTERNAL_b90ac3d0_4_k_cu_bb181dda_161444cuda3std6ranges3__45__cpo9iter_moveE
	.align		8
        /*0058*/ 	.dword	_ZN40_INTERNAL_b90ac3d0_4_k_cu_bb181dda_161444cute7productE
	.align		8
        /*0060*/ 	.dword	_ZN40_INTERNAL_b90ac3d0_4_k_cu_bb181dda_161444cute1_E
	.align		8
        /*0068*/ 	.dword	$str$22
	.align		8
        /*0070*/ 	.dword	$str$23


//--------------------- .text._ZN7cutlass13device_kernelINS_4gemm6kernel13GemmUniversalIN4cute5tupleIJiiiiEEENS1_10collective13CollectiveMmaINS1_34MainloopSm90TmaGmmaWarpSpecializedILi2ENS5_IJNS4_1CILi1EEESB_SB_EEENS1_35KernelTmaWarpSpecializedCooperativeEEENS5_IJNSA_ILi256EEENSA_ILi64EEENSA_ILi128EEEEEENS_10bfloat16_tENS5_IJSB_llEEESJ_NS5_IJlSB_lEEENS4_8TiledMMAINS4_8MMA_AtomIJNS4_4SM904GMMA27MMA_64x64x16_F32BF16BF16_SSILNSP_5MajorE1ELSR_0ELNSP_7ScaleInE1ELSS_1EEEEEENS4_6LayoutINS5_IJNSA_ILi2EEESB_SB_EEENS5_IJSB_NSA_ILi0EEESY_EEEEENS5_IJNS4_10UnderscoreES11_S11_EEEEENS4_13SM90_TMA_LOADENS4_14ComposedLayoutINS4_7SwizzleILi3ELi4ELi3EEENS4_18smem_ptr_flag_bitsILi16EEENSV_INS5_IJSG_NSA_ILi8EEEEEENS5_IJSB_SG_EEEEEEEvNS4_8identityES14_NS15_IS17_S19_NSV_INS5_IJS1A_SG_EEENS5_IJSG_SB_EEEEEEEvS1F_EENS_8epilogue10collective6detail29Sm90TmaWarpSpecializedAdapterINS1M_15DefaultEpilogueISJ_SL_SL_NS1L_6thread17LinearCombinationISJ_Li1EffLNS1Q_9ScaleType4KindE0ELNS_15FloatRoundStyleE2ESJ_EENS1_15EpilogueDefaultEEEEEvvEEEEvNT_6ParamsE --------------------------
	.section	.text._ZN7cutlass13device_kernelINS_4gemm6kernel13GemmUniversalIN4cute5tupleIJiiiiEEENS1_10collective13CollectiveMmaINS1_34MainloopSm90TmaGmmaWarpSpecializedILi2ENS5_IJNS4_1CILi1EEESB_SB_EEENS1_35KernelTmaWarpSpecializedCooperativeEEENS5_IJNSA_ILi256EEENSA_ILi64EEENSA_ILi128EEEEEENS_10bfloat16_tENS5_IJSB_llEEESJ_NS5_IJlSB_lEEENS4_8TiledMMAINS4_8MMA_AtomIJNS4_4SM904GMMA27MMA_64x64x16_F32BF16BF16_SSILNSP_5MajorE1ELSR_0ELNSP_7ScaleInE1ELSS_1EEEEEENS4_6LayoutINS5_IJNSA_ILi2EEESB_SB_EEENS5_IJSB_NSA_ILi0EEESY_EEEEENS5_IJNS4_10UnderscoreES11_S11_EEEEENS4_13SM90_TMA_LOADENS4_14ComposedLayoutINS4_7SwizzleILi3ELi4ELi3EEENS4_18smem_ptr_flag_bitsILi16EEENSV_INS5_IJSG_NSA_ILi8EEEEEENS5_IJSB_SG_EEEEEEEvNS4_8identityES14_NS15_IS17_S19_NSV_INS5_IJS1A_SG_EEENS5_IJSG_SB_EEEEEEEvS1F_EENS_8epilogue10collective6detail29Sm90TmaWarpSpecializedAdapterINS1M_15DefaultEpilogueISJ_SL_SL_NS1L_6thread17LinearCombinationISJ_Li1EffLNS1Q_9ScaleType4KindE0ELNS_15FloatRoundStyleE2ESJ_EENS1_15EpilogueDefaultEEEEEvvEEEEvNT_6ParamsE,"ax",@progbits
	.align	128
.text._ZN7cutlass13device_kernelINS_4gemm6kernel13GemmUniversalIN4cute5tupleIJiiiiEEENS1_10collective13CollectiveMmaINS1_34MainloopSm90TmaGmmaWarpSpecializedILi2ENS5_IJNS4_1CILi1EEESB_SB_EEENS1_35KernelTmaWarpSpecializedCooperativeEEENS5_IJNSA_ILi256EEENSA_ILi64EEENSA_ILi128EEEEEENS_10bfloat16_tENS5_IJSB_llEEESJ_NS5_IJlSB_lEEENS4_8TiledMMAINS4_8MMA_AtomIJNS4_4SM904GMMA27MMA_64x64x16_F32BF16BF16_SSILNSP_5MajorE1ELSR_0ELNSP_7ScaleInE1ELSS_1EEEEEENS4_6LayoutINS5_IJNSA_ILi2EEESB_SB_EEENS5_IJSB_NSA_ILi0EEESY_EEEEENS5_IJNS4_10UnderscoreES11_S11_EEEEENS4_13SM90_TMA_LOADENS4_14ComposedLayoutINS4_7SwizzleILi3ELi4ELi3EEENS4_18smem_ptr_flag_bitsILi16EEENSV_INS5_IJSG_NSA_ILi8EEEEEENS5_IJSB_SG_EEEEEEEvNS4_8identityES14_NS15_IS17_S19_NSV_INS5_IJS1A_SG_EEENS5_IJSG_SB_EEEEEEEvS1F_EENS_8epilogue10collective6detail29Sm90TmaWarpSpecializedAdapterINS1M_15DefaultEpilogueISJ_SL_SL_NS1L_6thread17LinearCombinationISJ_Li1EffLNS1Q_9ScaleType4KindE0ELNS_15FloatRoundStyleE2ESJ_EENS1_15EpilogueDefaultEEEEEvvEEEEvNT_6ParamsE:
        .type           _ZN7cutlass13device_kernelINS_4gemm6kernel13GemmUniversalIN4cute5tupleIJiiiiEEENS1_10collective13CollectiveMmaINS1_34MainloopSm90TmaGmmaWarpSpecializedILi2ENS5_IJNS4_1CILi1EEESB_SB_EEENS1_35KernelTmaWarpSpecializedCooperativeEEENS5_IJNSA_ILi256EEENSA_ILi64EEENSA_ILi128EEEEEENS_10bfloat16_tENS5_IJSB_llEEESJ_NS5_IJlSB_lEEENS4_8TiledMMAINS4_8MMA_AtomIJNS4_4SM904GMMA27MMA_64x64x16_F32BF16BF16_SSILNSP_5MajorE1ELSR_0ELNSP_7ScaleInE1ELSS_1EEEEEENS4_6LayoutINS5_IJNSA_ILi2EEESB_SB_EEENS5_IJSB_NSA_ILi0EEESY_EEEEENS5_IJNS4_10UnderscoreES11_S11_EEEEENS4_13SM90_TMA_LOADENS4_14ComposedLayoutINS4_7SwizzleILi3ELi4ELi3EEENS4_18smem_ptr_flag_bitsILi16EEENSV_INS5_IJSG_NSA_ILi8EEEEEENS5_IJSB_SG_EEEEEEEvNS4_8identityES14_NS15_IS17_S19_NSV_INS5_IJS1A_SG_EEENS5_IJSG_SB_EEEEEEEvS1F_EENS_8epilogue10collective6detail29Sm90TmaWarpSpecializedAdapterINS1M_15DefaultEpilogueISJ_SL_SL_NS1L_6thread17LinearCombinationISJ_Li1EffLNS1Q_9ScaleType4KindE0ELNS_15FloatRoundStyleE2ESJ_EENS1_15EpilogueDefaultEEEEEvvEEEEvNT_6ParamsE,@function
        .size           _ZN7cutlass13device_kernelINS_4gemm6kernel13GemmUniversalIN4cute5tupleIJiiiiEEENS1_10collective13CollectiveMmaINS1_34MainloopSm90TmaGmmaWarpSpecializedILi2ENS5_IJNS4_1CILi1EEESB_SB_EEENS1_35KernelTmaWarpSpecializedCooperativeEEENS5_IJNSA_ILi256EEENSA_ILi64EEENSA_ILi128EEEEEENS_10bfloat16_tENS5_IJSB_llEEESJ_NS5_IJlSB_lEEENS4_8TiledMMAINS4_8MMA_AtomIJNS4_4SM904GMMA27MMA_64x64x16_F32BF16BF16_SSILNSP_5MajorE1ELSR_0ELNSP_7ScaleInE1ELSS_1EEEEEENS4_6LayoutINS5_IJNSA_ILi2EEESB_SB_EEENS5_IJSB_NSA_ILi0EEESY_EEEEENS5_IJNS4_10UnderscoreES11_S11_EEEEENS4_13SM90_TMA_LOADENS4_14ComposedLayoutINS4_7SwizzleILi3ELi4ELi3EEENS4_18smem_ptr_flag_bitsILi16EEENSV_INS5_IJSG_NSA_ILi8EEEEEENS5_IJSB_SG_EEEEEEEvNS4_8identityES14_NS15_IS17_S19_NSV_INS5_IJS1A_SG_EEENS5_IJSG_SB_EEEEEEEvS1F_EENS_8epilogue10collective6detail29Sm90TmaWarpSpecializedAdapterINS1M_15DefaultEpilogueISJ_SL_SL_NS1L_6thread17LinearCombinationISJ_Li1EffLNS1Q_9ScaleType4KindE0ELNS_15FloatRoundStyleE2ESJ_EENS1_15EpilogueDefaultEEEEEvvEEEEvNT_6ParamsE,(.L_x_188 - _ZN7cutlass13device_kernelINS_4gemm6kernel13GemmUniversalIN4cute5tupleIJiiiiEEENS1_10collective13CollectiveMmaINS1_34MainloopSm90TmaGmmaWarpSpecializedILi2ENS5_IJNS4_1CILi1EEESB_SB_EEENS1_35KernelTmaWarpSpecializedCooperativeEEENS5_IJNSA_ILi256EEENSA_ILi64EEENSA_ILi128EEEEEENS_10bfloat16_tENS5_IJSB_llEEESJ_NS5_IJlSB_lEEENS4_8TiledMMAINS4_8MMA_AtomIJNS4_4SM904GMMA27MMA_64x64x16_F32BF16BF16_SSILNSP_5MajorE1ELSR_0ELNSP_7ScaleInE1ELSS_1EEEEEENS4_6LayoutINS5_IJNSA_ILi2EEESB_SB_EEENS5_IJSB_NSA_ILi0EEESY_EEEEENS5_IJNS4_10UnderscoreES11_S11_EEEEENS4_13SM90_TMA_LOADENS4_14ComposedLayoutINS4_7SwizzleILi3ELi4ELi3EEENS4_18smem_ptr_flag_bitsILi16EEENSV_INS5_IJSG_NSA_ILi8EEEEEENS5_IJSB_SG_EEEEEEEvNS4_8identityES14_NS15_IS17_S19_NSV_INS5_IJS1A_SG_EEENS5_IJSG_SB_EEEEEEEvS1F_EENS_8epilogue10collective6detail29Sm90TmaWarpSpecializedAdapterINS1M_15DefaultEpilogueISJ_SL_SL_NS1L_6thread17LinearCombinationISJ_Li1EffLNS1Q_9ScaleType4KindE0ELNS_15FloatRoundStyleE2ESJ_EENS1_15EpilogueDefaultEEEEEvvEEEEvNT_6ParamsE)
        .other          _ZN7cutlass13device_kernelINS_4gemm6kernel13GemmUniversalIN4cute5tupleIJiiiiEEENS1_10collective13CollectiveMmaINS1_34MainloopSm90TmaGmmaWarpSpecializedILi2ENS5_IJNS4_1CILi1EEESB_SB_EEENS1_35KernelTmaWarpSpecializedCooperativeEEENS5_IJNSA_ILi256EEENSA_ILi64EEENSA_ILi128EEEEEENS_10bfloat16_tENS5_IJSB_llEEESJ_NS5_IJlSB_lEEENS4_8TiledMMAINS4_8MMA_AtomIJNS4_4SM904GMMA27MMA_64x64x16_F32BF16BF16_SSILNSP_5MajorE1ELSR_0ELNSP_7ScaleInE1ELSS_1EEEEEENS4_6LayoutINS5_IJNSA_ILi2EEESB_SB_EEENS5_IJSB_NSA_ILi0EEESY_EEEEENS5_IJNS4_10UnderscoreES11_S11_EEEEENS4_13SM90_TMA_LOADENS4_14ComposedLayoutINS4_7SwizzleILi3ELi4ELi3EEENS4_18smem_ptr_flag_bitsILi16EEENSV_INS5_IJSG_NSA_ILi8EEEEEENS5_IJSB_SG_EEEEEEEvNS4_8identityES14_NS15_IS17_S19_NSV_INS5_IJS1A_SG_EEENS5_IJSG_SB_EEEEEEEvS1F_EENS_8epilogue10collective6detail29Sm90TmaWarpSpecializedAdapterINS1M_15DefaultEpilogueISJ_SL_SL_NS1L_6thread17LinearCombinationISJ_Li1EffLNS1Q_9ScaleType4KindE0ELNS_15FloatRoundStyleE2ESJ_EENS1_15EpilogueDefaultEEEEEvvEEEEvNT_6ParamsE,@"STO_CUDA_ENTRY STV_DEFAULT"
_ZN7cutlass13device_kernelINS_4gemm6kernel13GemmUniversalIN4cute5tupleIJiiiiEEENS1_10collective13CollectiveMmaINS1_34MainloopSm90TmaGmmaWarpSpecializedILi2ENS5_IJNS4_1CILi1EEESB_SB_EEENS1_35KernelTmaWarpSpecializedCooperativeEEENS5_IJNSA_ILi256EEENSA_ILi64EEENSA_ILi128EEEEEENS_10bfloat16_tENS5_IJSB_llEEESJ_NS5_IJlSB_lEEENS4_8TiledMMAINS4_8MMA_AtomIJNS4_4SM904GMMA27MMA_64x64x16_F32BF16BF16_SSILNSP_5MajorE1ELSR_0ELNSP_7ScaleInE1ELSS_1EEEEEENS4_6LayoutINS5_IJNSA_ILi2EEESB_SB_EEENS5_IJSB_NSA_ILi0EEESY_EEEEENS5_IJNS4_10UnderscoreES11_S11_EEEEENS4_13SM90_TMA_LOADENS4_14ComposedLayoutINS4_7SwizzleILi3ELi4ELi3EEENS4_18smem_ptr_flag_bitsILi16EEENSV_INS5_IJSG_NSA_ILi8EEEEEENS5_IJSB_SG_EEEEEEEvNS4_8identityES14_NS15_IS17_S19_NSV_INS5_IJS1A_SG_EEENS5_IJSG_SB_EEEEEEEvS1F_EENS_8epilogue10collective6detail29Sm90TmaWarpSpecializedAdapterINS1M_15DefaultEpilogueISJ_SL_SL_NS1L_6thread17LinearCombinationISJ_Li1EffLNS1Q_9ScaleType4KindE0ELNS_15FloatRoundStyleE2ESJ_EENS1_15EpilogueDefaultEEEEEvvEEEEvNT_6ParamsE:
[----:B------:R-:W0:Y:S01]  /*0000*/  LDC R1, c[0x0][0x28] ;  /* 0x00000a00ff017b82 */ /* 0x000e220000000800 */
[----:B------:R-:W1:Y:S01]  /*0010*/  S2R R4, SR_TID.X ;  /* 0x0000000000047919 */ /* 0x000e620000002100 */
[----:B------:R-:W-:Y:S01]  /*0020*/  ELECT P0, URZ, PT ;  /* 0x00000000003f782f */ /* 0x000fe20003800000 */
[----:B------:R-:W-:Y:S01]  /*0030*/  BSSY B0, `(.L_x_0) ;  /* 0x000000f000007945 */ /* 0x000fe20003800000 */
[--C-:B-1----:R-:W-:Y:S02]  /*0040*/  SHF.R.U32.HI R0, RZ, 0x5, R4.reuse ;  /* 0x00000005ff007819 */ /* 0x102fe40000011604 */
[----:B------:R-:W-:-:S03]  /*0050*/  SHF.R.U32.HI R14, RZ, 0x7, R4 ;  /* 0x00000007ff0e7819 */ /* 0x000fc60000011604 */
[----:B------:R-:W1:Y:S04]  /*0060*/  SHFL.IDX PT, R5, R0, RZ, 0x1f ;  /* 0x00001fff00057589 */ /* 0x000e6800000e0000 */
[----:B------:R2:W3:Y:S01]  /*0070*/  SHFL.IDX PT, R10, R14, RZ, 0x1f ;  /* 0x00001fff0e0a7589 */ /* 0x0004e200000e0000 */
[----:B-1----:R-:W-:-:S13]  /*0080*/  ISETP.NE.OR P0, PT, R5, RZ, !P0 ;  /* 0x000000ff0500720c */ /* 0x002fda0004705670 */
[----:B0-23--:R-:W-:Y:S05]  /*0090*/  @P0 BRA `(.L_x_1) ;  /* 0x0000000000200947 */ /* 0x00dfea0003800000 */
[----:B------:R-:W-:Y:S02]  /*00a0*/  ULDC.64 UR4, c[0x0][0x198] ;  /* 0x0000660000047ab9 */ /* 0x000fe40000000a00 */
[----:B------:R-:W-:Y:S02]  /*00b0*/  UIADD3 UR6, UP0, UR4, 0xf0, URZ ;  /* 0x000000f004067890 */ /* 0x000fe4000ff1e03f */
[----:B------:R-:W-:Y:S02]  /*00c0*/  UIADD3 UR4, UP1, UR4, 0x1f0, URZ ;  /* 0x000001f004047890 */ /* 0x000fe4000ff3e03f */
[----:B------:R-:W-:Y:S02]  /*00d0*/  UIADD3.X UR7, URZ, UR5, URZ, UP0, !UPT ;  /* 0x000000053f077290 */ /* 0x000fe400087fe43f */
[----:B------:R-:W-:-:S07]  /*00e0*/  UIADD3.X UR5, URZ, UR5, URZ, UP1, !UPT ;  /* 0x000000053f057290 */ /* 0x000fce0008ffe43f */
[----:B------:R0:W-:Y:S02]  /*00f0*/  UTMACCTL.PF [UR6] ;  /* 0x00000000060079b9 */ /* 0x0001e40008040000 */
[----:B------:R0:W-:Y:S02]  /*0100*/  UTMACCTL.PF [UR4] ;  /* 0x00000000040079b9 */ /* 0x0001e40008040000 */
[----:B0-----:R-:W-:Y:S01]  /*0110*/  NOP ;  /* 0x0000000000007918 */ /* 0x001fe20000000000 */
.L_x_1:
[----:B------:R-:W-:Y:S05]  /*0120*/  BSYNC B0 ;  /* 0x0000000000007941 */ /* 0x000fea0003800000 */
.L_x_0:
[----:B------:R-:W0:Y:S02]  /*0130*/  SHFL.IDX PT, R2, R0, RZ, 0x1f ;  /* 0x00001fff00027589 */ /* 0x000e2400000e0000 */
[----:B0-----:R-:W-:-:S13]  /*0140*/  ISETP.NE.AND P0, PT, R2, RZ, PT ;  /* 0x000000ff0200720c */ /* 0x001fda0003f05270 */
[----:B------:R-:W-:Y:S05]  /*0150*/  @P0 BRA `(.L_x_2) ;  /* 0x0000000000480947 */ /* 0x000fea0003800000 */
[----:B------:R-:W0:Y:S01]  /*0160*/  S2UR UR8, SR_CgaCtaId ;  /* 0x00000000000879c3 */ /* 0x000e220000008800 */
[----:B------:R-:W-:Y:S01]  /*0170*/  UMOV UR4, 0x400 ;  /* 0x0000040000047882 */ /* 0x000fe20000000000 */
[----:B------:R-:W-:Y:S01]  /*0180*/  UMOV UR5, 0x1 ;  /* 0x0000000100057882 */ /* 0x000fe20000000000 */
[----:B------:R-:W-:Y:S01]  /*0190*/  UMOV UR6, 0x100 ;  /* 0x0000010000067882 */ /* 0x000fe20000000000 */
[----:B------:R-:W-:Y:S01]  /*01a0*/  ELECT P0, URZ, PT ;  /* 0x00000000003f782f */ /* 0x000fe20003800000 */
[----:B------:R-:W-:-:S04]  /*01b0*/  UIADD3 UR6, -UR6, 0x100000, URZ ;  /* 0x0010000006067890 */ /* 0x000fc8000fffe13f */
[----:B------:R-:W-:Y:S02]  /*01c0*/  USHF.L.U32 UR7, UR6, 0xb, URZ ;  /* 0x0000000b06077899 */ /* 0x000fe4000800063f */
[----:B------:R-:W-:Y:S02]  /*01d0*/  USHF.L.U32 UR6, UR6, 0x1, URZ ;  /* 0x0000000106067899 */ /* 0x000fe4000800063f */
[----:B0-----:R-:W-:Y:S02]  /*01e0*/  ULEA UR8, UR8, UR4, 0x18 ;  /* 0x0000000408087291 */ /* 0x001fe4000f8ec03f */
[----:B------:R-:W-:-:S04]  /*01f0*/  UIADD3 UR4, -UR5, 0x100000, URZ ;  /* 0x0010000005047890 */ /* 0x000fc8000fffe13f */
[----:B------:R-:W-:Y:S02]  /*0200*/  USHF.L.U32 UR5, UR4, 0xb, URZ ;  /* 0x0000000b04057899 */ /* 0x000fe4000800063f */
[----:B------:R-:W-:Y:S01]  /*0210*/  USHF.L.U32 UR4, UR4, 0x1, URZ ;  /* 0x0000000104047899 */ /* 0x000fe2000800063f */
[----:B------:R-:W0:Y:S11]  /*0220*/  FENCE.VIEW.ASYNC.S ;  /* 0x00000000000073c6 */ /* 0x000e360000000000 */
[----:B0-----:R0:W1:Y:S01]  /*0230*/  SYNCS.EXCH.64 URZ, [UR8], UR4 ;  /* 0x00000004083f75b2 */ /* 0x0010620008000100 */
[----:B------:R0:W2:Y:S01]  /*0240*/  SYNCS.EXCH.64 URZ, [UR8+0x10], UR6 ;  /* 0x00001006083f75b2 */ /* 0x0000a20008000100 */
[----:B------:R0:W3:Y:S01]  /*0250*/  SYNCS.EXCH.64 URZ, [UR8+0x8], UR4 ;  /* 0x00000804083f75b2 */ /* 0x0000e20008000100 */
[----:B------:R0:W4:Y:S01]  /*0260*/  SYNCS.EXCH.64 URZ, [UR8+0x18], UR6 ;  /* 0x00001806083f75b2 */ /* 0x0001220008000100 */
[----:B------:R-:W-:Y:S01]  /*0270*/  NOP ;  /* 0x0000000000007918 */ /* 0x000fe20000000000 */
.L_x_2:
[----:B------:R-:W5:Y:S01]  /*0280*/  SHFL.IDX PT, R0, R0, RZ, 0x1f ;  /* 0x00001fff00007589 */ /* 0x000f6200000e0000 */
[----:B------:R-:W-:Y:S01]  /*0290*/  ELECT P0, URZ, PT ;  /* 0x00000000003f782f */ /* 0x000fe20003800000 */
[----:B------:R-:W1:Y:S01]  /*02a0*/  LDC R2, c[0x0][0x65c] ;  /* 0x00019700ff027b82 */ /* 0x000e620000000800 */
[----:B0-----:R-:W-:Y:S01]  /*02b0*/  UMOV UR4, 0x20 ;  /* 0x0000002000047882 */ /* 0x001fe20000000000 */
[----:B------:R-:W0:Y:S01]  /*02c0*/  S2R R3, SR_CTAID.Y ;  /* 0x0000000000037919 */ /* 0x000e220000002600 */
[----:B------:R-:W-:Y:S01]  /*02d0*/  NOP ;  /* 0x0000000000007918 */ /* 0x000fe20000000000 */
[----:B------:R-:W-:Y:S01]  /*02e0*/  ISETP.NE.AND P2, PT, R10, RZ, PT ;  /* 0x000000ff0a00720c */ /* 0x000fe20003f45270 */
[----:B------:R-:W-:Y:S01]  /*02f0*/  NOP ;  /* 0x0000000000007918 */ /* 0x000fe20000000000 */
[----:B------:R-:W2:Y:S01]  /*0300*/  S2R R6, SR_CTAID.X ;  /* 0x0000000000067919 */ /* 0x000ea20000002500 */
[----:B------:R-:W-:Y:S02]  /*0310*/  LOP3.LUT R7, R7, 0xfffff7ff, RZ, 0xc0, !PT ;  /* 0xfffff7ff07077812 */ /* 0x000fe400078ec0ff */
[----:B-----5:R-:W-:-:S02]  /*0320*/  ISETP.NE.OR P0, PT, R0, RZ, !P0 ;  /* 0x000000ff0000720c */ /* 0x020fc40004705670 */
[----:B-1----:R-:W-:Y:S02]  /*0330*/  ISETP.NE.AND P3, PT, R2, 0x1, PT ;  /* 0x000000010200780c */ /* 0x002fe40003f65270 */
[----:B------:R-:W-:-:S04]  /*0340*/  SHF.R.S32.HI R0, RZ, 0x1f, R5 ;  /* 0x0000001fff007819 */ /* 0x000fc80000011405 */
[----:B------:R-:W-:-:S04]  /*0350*/  LEA.HI R0, R0, R5, RZ, 0x2 ;  /* 0x0000000500007211 */ /* 0x000fc800078f10ff */
[----:B------:R-:W-:Y:S01]  /*0360*/  LOP3.LUT R0, R0, 0xfffffffc, RZ, 0xc0, !PT ;  /* 0xfffffffc00007812 */ /* 0x000fe200078ec0ff */
[----:B------:R-:W-:Y:S01]  /*0370*/  VOTEU.ALL UP0, P0 ;  /* 0x00000000003f7886 */ /* 0x000fe20000000000 */
[----:B------:R-:W-:Y:S01]  /*0380*/  VOTEU.ALL UP1, P0 ;  /* 0x00000000003f7886 */ /* 0x000fe20000020000 */
[----:B------:R-:W2:Y:S01]  /*0390*/  @P3 LDC R17, c[0x0][0x10] ;  /* 0x00000400ff113b82 */ /* 0x000ea20000000800 */
[----:B------:R-:W-:Y:S01]  /*03a0*/  @P3 LOP3.LUT R7, R7, 0x800, RZ, 0xfc, !PT ;  /* 0x0000080007073812 */ /* 0x000fe200078efcff */
[----:B------:R-:W-:Y:S01]  /*03b0*/  IMAD.IADD R0, R5, 0x1, -R0 ;  /* 0x0000000105007824 */ /* 0x000fe200078e0a00 */
[----:B------:R-:W-:Y:S01]  /*03c0*/  @!UP0 UMOV UR6, 0x400 ;  /* 0x0000040000068882 */ /* 0x000fe20000000000 */
[----:B------:R-:W-:-:S04]  /*03d0*/  @!UP0 UIADD3 UR4, -UR4, 0x100000, URZ ;  /* 0x0010000004048890 */ /* 0x000fc8000fffe13f */
[----:B------:R-:W-:Y:S02]  /*03e0*/  @!UP0 USHF.L.U32 UR5, UR4, 0xb, URZ ;  /* 0x0000000b04058899 */ /* 0x000fe4000800063f */
[----:B------:R-:W-:Y:S01]  /*03f0*/  @!UP0 USHF.L.U32 UR4, UR4, 0x1, URZ ;  /* 0x0000000104048899 */ /* 0x000fe2000800063f */
[----:B0-----:R-:W-:Y:S01]  /*0400*/  @P3 IMAD.MOV.U32 R8, RZ, RZ, R3 ;  /* 0x000000ffff083224 */ /* 0x001fe200078e0003 */
[----:B------:R-:W-:Y:S01]  /*0410*/  ISETP.NE.AND P1, PT, R0, 0x3, PT ;  /* 0x000000030000780c */ /* 0x000fe20003f25270 */
[----:B------:R-:W0:Y:S01]  /*0420*/  @!UP0 S2UR UR7, SR_CgaCtaId ;  /* 0x00000000000789c3 */ /* 0x000e220000008800 */
[----:B------:R-:W-:Y:S02]  /*0430*/  @P3 IMAD.MOV.U32 R9, RZ, RZ, RZ ;  /* 0x000000ffff093224 */ /* 0x000fe400078e00ff */
[----:B------:R-:W-:Y:S02]  /*0440*/  IMAD.MOV.U32 R7, RZ, RZ, RZ ;  /* 0x000000ffff077224 */ /* 0x000fe400078e00ff */
[----:B------:R-:W-:-:S03]  /*0450*/  @P3 IMAD.MOV.U32 R5, RZ, RZ, RZ ;  /* 0x000000ffff053224 */ /* 0x000fc600078e00ff */
[----:B------:R-:W1:Y:S01]  /*0460*/  @!P3 LDC R11, c[0x0][0xc] ;  /* 0x00000300ff0bbb82 */ /* 0x000e620000000800 */
[----:B--2---:R-:W-:-:S04]  /*0470*/  @P3 IMAD.WIDE.U32 R16, R6, R17, R8 ;  /* 0x0000001106103225 */ /* 0x004fc800078e0008 */
[----:B------:R-:W-:Y:S01]  /*0480*/  @P3 IMAD.IADD R17, R17, 0x1, R5 ;  /* 0x0000000111113824 */ /* 0x000fe200078e0205 */
[----:B------:R-:W-:Y:S01]  /*0490*/  LOP3.LUT R5, R4, 0x7f, RZ, 0xc0, !PT ;  /* 0x0000007f04057812 */ /* 0x000fe200078ec0ff */
[----:B0-----:R-:W-:Y:S01]  /*04a0*/  @!UP0 ULEA UR8, UR7, UR6, 0x18 ;  /* 0x0000000607088291 */ /* 0x001fe2000f8ec03f */
[----:B------:R-:W-:Y:S02]  /*04b0*/  VOTEU.ALL UP0, P0 ;  /* 0x00000000003f7886 */ /* 0x000fe40000000000 */
[----:B------:R-:W-:Y:S01]  /*04c0*/  ULDC UR6, c[0x0][0xc] ;  /* 0x0000030000067ab9 */ /* 0x000fe20000000800 */
[----:B------:R-:W-:Y:S01]  /*04d0*/  ISETP.EQ.OR P0, PT, R0, RZ, !P1 ;  /* 0x000000ff0000720c */ /* 0x000fe20004f02670 */
[----:B------:R-:W-:-:S03]  /*04e0*/  ULDC UR7, c[0x0][0x10] ;  /* 0x0000040000077ab9 */ /* 0x000fc60000000800 */
[C---:B------:R-:W-:Y:S01]  /*04f0*/  ISETP.EQ.AND P0, PT, R10.reuse, RZ, P0 ;  /* 0x000000ff0a00720c */ /* 0x040fe20000702270 */
[----:B------:R-:W-:Y:S02]  /*0500*/  VIADD R10, R10, 0xffffffff ;  /* 0xffffffff0a0a7836 */ /* 0x000fe40000000000 */
[----:B-1----:R-:W-:Y:S01]  /*0510*/  @!P3 IMAD.WIDE.U32 R8, R11, R3, R6 ;  /* 0x000000030b08b225 */ /* 0x002fe200078e0006 */
[----:B------:R-:W0:Y:S02]  /*0520*/  FENCE.VIEW.ASYNC.S ;  /* 0x00000000000073c6 */ /* 0x000e240000000000 */
[----:B0-----:R-:W3:Y:S01]  /*0530*/  @!UP0 SYNCS.EXCH.64 URZ, [UR8+0x30], UR4 ;  /* 0x00003004083f85b2 */ /* 0x001ee20008000100 */
[----:B------:R-:W-:Y:S02]  /*0540*/  SEL R18, RZ, 0x1, !P0 ;  /* 0x00000001ff127807 */ /* 0x000fe40004000000 */
[----:B------:R-:W-:Y:S01]  /*0550*/  ISETP.GE.U32.AND P1, PT, R10, 0x2, PT ;  /* 0x000000020a00780c */ /* 0x000fe20003f26070 */
[----:B------:R-:W-:-:S02]  /*0560*/  @!P3 IMAD.MOV.U32 R16, RZ, RZ, R8 ;  /* 0x000000ffff10b224 */ /* 0x000fc400078e0008 */
[----:B------:R-:W-:Y:S01]  /*0570*/  @!P3 IMAD.MOV.U32 R17, RZ, RZ, R9 ;  /* 0x000000ffff11b224 */ /* 0x000fe200078e0009 */
[----:B------:R-:W-:Y:S01]  /*0580*/  SEL R18, R18, 0x2, P1 ;  /* 0x0000000212127807 */ /* 0x000fe20000800000 */
[----:B------:R0:W3:Y:S01]  /*0590*/  @!UP1 SYNCS.EXCH.64 URZ, [UR8+0x38], UR4 ;  /* 0x00003804083f95b2 */ /* 0x0000e20008000100 */
[----:B------:R-:W-:Y:S01]  /*05a0*/  NOP ;  /* 0x0000000000007918 */ /* 0x000fe20000000000 */
[----:B0-----:R-:W-:-:S03]  /*05b0*/  UIMAD.WIDE.U32 UR4, UR6, UR7, URZ ;  /* 0x00000007060472a5 */ /* 0x001fc6000f8e003f */
[----:B------:R-:W-:Y:S02]  /*05c0*/  ULDC UR6, c[0x0][0x14] ;  /* 0x0000050000067ab9 */ /* 0x000fe40000000800 */
[----:B------:R-:W-:Y:S02]  /*05d0*/  UIMAD.WIDE.U32 UR38, UR4, UR6, URZ ;  /* 0x00000006042672a5 */ /* 0x000fe4000f8e003f */
[----:B------:R-:W-:-:S04]  /*05e0*/  UIMAD UR37, UR5, UR6, URZ ;  /* 0x00000006052572a4 */ /* 0x000fc8000f8e023f */
[----:B------:R-:W-:Y:S01]  /*05f0*/  UIADD3 UR37, UR39, UR37, URZ ;  /* 0x0000002527257290 */ /* 0x000fe2000fffe03f */
[----:B---34-:R-:W-:Y:S06]  /*0600*/  BAR.SYNC.DEFER_BLOCKING 0x0 ;  /* 0x0000000000007b1d */ /* 0x018fec0000010000 */
[----:B------:R-:W-:Y:S05]  /*0610*/  @!P2 BRA `(.L_x_3) ;  /* 0x0000007000f8a947 */ /* 0x000fea0003800000 */
[----:B------:R-:W-:-:S13]  /*0620*/  ISETP.GT.U32.AND P0, PT, R10, 0x1, PT ;  /* 0x000000010a00780c */ /* 0x000fda0003f04070 */
[----:B------:R-:W-:Y:S05]  /*0630*/  @P0 EXIT ;  /* 0x000000000000094d */ /* 0x000fea0003800000 */
[----:B------:R-:W-:Y:S01]  /*0640*/  ULDC.64 UR4, c[0x0][0x650] ;  /* 0x0001940000047ab9 */ /* 0x000fe20000000a00 */
[----:B------:R-:W-:Y:S01]  /*0650*/  PRMT R0, RZ, 0x7610, R0 ;  /* 0x00007610ff007816 */ /* 0x000fe20000000000 */
[----:B------:R-:W-:Y:S01]  /*0660*/  IMAD.MOV.U32 R109, RZ, RZ, -0x1 ;  /* 0xffffffffff6d7424 */ /* 0x000fe200078e00ff */
[----:B------:R-:W-:Y:S01]  /*0670*/  ISETP.GE.U32.AND P0, PT, R16, UR4, PT ;  /* 0x0000000410007c0c */ /* 0x000fe2000bf06070 */
[----:B------:R-:W-:Y:S02]  /*0680*/  IMAD.MOV.U32 R101, RZ, RZ, -0x1 ;  /* 0xffffffffff657424 */ /* 0x000fe400078e00ff */
[----:B------:R-:W-:Y:S01]  /*0690*/  IMAD.MOV.U32 R19, RZ, RZ, -0x1 ;  /* 0xffffffffff137424 */ /* 0x000fe200078e00ff */
[----:B------:R-:W-:-:S13]  /*06a0*/  ISETP.GE.U32.AND.EX P0, PT, R17, UR5, PT, P0 ;  /* 0x0000000511007c0c */ /* 0x000fda000bf06100 */
[----:B------:R-:W-:Y:S05]  /*06b0*/  @P0 BRA `(.L_x_4) ;  /* 0x0000000400580947 */ /* 0x000fea0003800000 */
[----:B------:R-:W0:Y:S01]  /*06c0*/  LDC.64 R20, c[0x0][0x628] ;  /* 0x00018a00ff147b82 */ /* 0x000e220000000a00 */
[----:B------:R-:W-:Y:S02]  /*06d0*/  IMAD.MOV.U32 R8, RZ, RZ, R16 ;  /* 0x000000ffff087224 */ /* 0x000fe400078e0010 */
[----:B------:R-:W-:-:S05]  /*06e0*/  IMAD.MOV.U32 R9, RZ, RZ, R17 ;  /* 0x000000ffff097224 */ /* 0x000fca00078e0011 */
[----:B------:R-:W1:Y:S08]  /*06f0*/  LDC R0, c[0x0][0x630] ;  /* 0x00018c00ff007b82 */ /* 0x000e700000000800 */
[----:B------:R-:W2:Y:S01]  /*0700*/  LDC.64 R22, c[0x0][0x620] ;  /* 0x00018800ff167b82 */ /* 0x000ea20000000a00 */
[----:B0-----:R-:W-:-:S04]  /*0710*/  ISETP.NE.U32.AND P0, PT, R20, RZ, PT ;  /* 0x000000ff1400720c */ /* 0x001fc80003f05070 */
[----:B------:R-:W-:-:S13]  /*0720*/  ISETP.NE.AND.EX P0, PT, R21, RZ, PT, P0 ;  /* 0x000000ff1500720c */ /* 0x000fda0003f05300 */
[----:B-12---:R-:W-:Y:S05]  /*0730*/  @!P0 BRA `(.L_x_5) ;  /* 0x0000000000288947 */ /* 0x006fea0003800000 */
[----:B------:R-:W0:Y:S02]  /*0740*/  LDC R13, c[0x0][0x634] ;  /* 0x00018d00ff0d7b82 */ /* 0x000e240000000800 */
[----:B0-----:R-:W-:-:S05]  /*0750*/  IADD3 R13, P0, R16, R13, RZ ;  /* 0x0000000d100d7210 */ /* 0x001fca0007f1e0ff */
[----:B------:R-:W-:-:S04]  /*0760*/  IMAD.X R15, RZ, RZ, R17, P0 ;  /* 0x000000ffff0f7224 */ /* 0x000fc800000e0611 */
[----:B------:R-:W-:-:S04]  /*0770*/  IMAD.WIDE.U32 R8, R15, R20, RZ ;  /* 0x000000140f087225 */ /* 0x000fc800078e00ff */
[----:B------:R-:W-:-:S04]  /*0780*/  IMAD.WIDE.U32 R10, P0, R13, R21, R8 ;  /* 0x000000150d0a7225 */ /* 0x000fc80007800008 */
[----:B------:R-:W-:-:S04]  /*0790*/  IMAD.WIDE.U32 R8, R13, R20, RZ ;  /* 0x000000140d087225 */ /* 0x000fc800078e00ff */
[----:B------:R-:W-:Y:S01]  /*07a0*/  IMAD.X R13, RZ, RZ, RZ, P0 ;  /* 0x000000ffff0d7224 */ /* 0x000fe200000e06ff */
[----:B------:R-:W-:Y:S01]  /*07b0*/  IADD3 RZ, P0, R9, R10, RZ ;  /* 0x0000000a09ff7210 */ /* 0x000fe20007f1e0ff */
[----:B------:R-:W-:-:S04]  /*07c0*/  IMAD.MOV.U32 R12, RZ, RZ, R11 ;  /* 0x000000ffff0c7224 */ /* 0x000fc800078e000b */
[----:B------:R-:W-:-:S08]  /*07d0*/  IMAD.WIDE.U32.X R8, R15, R21, R12, P0 ;  /* 0x000000150f087225 */ /* 0x000fd000000e040c */
.L_x_5:
[-CC-:B------:R-:W-:Y:S01]  /*07e0*/  SHF.R.U64 R25, R8, R0.reuse, R9.reuse ;  /* 0x0000000008197219 */ /* 0x180fe20000001209 */
[----:B------:R-:W0:Y:S01]  /*07f0*/  LDC R12, c[0x0][0x618] ;  /* 0x00018600ff0c7b82 */ /* 0x000e220000000800 */
[----:B------:R-:W-:Y:S01]  /*0800*/  SHF.R.U32.HI R7, RZ, R0, R9 ;  /* 0x00000000ff077219 */ /* 0x000fe20000011609 */
[----:B------:R-:W-:Y:S01]  /*0810*/  ULDC UR4, c[0x0][0x150] ;  /* 0x0000540000047ab9 */ /* 0x000fe20000000800 */
[----:B------:R-:W-:Y:S02]  /*0820*/  IADD3 R11, P0, RZ, -R25, RZ ;  /* 0x80000019ff0b7210 */ /* 0x000fe40007f1e0ff */
[----:B------:R-:W-:-:S03]  /*0830*/  I2FP.F32.U32 R0, R6 ;  /* 0x0000000600007245 */ /* 0x000fc60000201000 */
[----:B------:R-:W1:Y:S01]  /*0840*/  LDC.64 R30, c[0x0][0x640] ;  /* 0x00019000ff1e7b82 */ /* 0x000e620000000a00 */
[----:B------:R-:W-:Y:S02]  /*0850*/  IMAD.X R13, RZ, RZ, ~R7, P0 ;  /* 0x000000ffff0d7224 */ /* 0x000fe400000e0e07 */
[----:B------:R-:W-:Y:S01]  /*0860*/  FMUL R0, R0, UR4 ;  /* 0x0000000400007c20 */ /* 0x000fe20008400000 */
[----:B------:R-:W-:Y:S01]  /*0870*/  IMAD.WIDE.U32 R8, R11, R22, R16 ;  /* 0x000000160b087225 */ /* 0x000fe200078e0010 */
[----:B------:R-:W-:-:S03]  /*0880*/  ULDC UR4, c[0x0][0x154] ;  /* 0x0000550000047ab9 */ /* 0x000fc60000000800 */
[----:B------:R-:W-:Y:S01]  /*0890*/  IMAD R10, R13, R22, RZ ;  /* 0x000000160d0a7224 */ /* 0x000fe200078e02ff */
[----:B------:R-:W2:Y:S01]  /*08a0*/  LDC R7, c[0x0][0x144] ;  /* 0x00005100ff077b82 */ /* 0x000ea20000000800 */
[----:B------:R-:W3:Y:S02]  /*08b0*/  F2I.U32.TRUNC.NTZ R0, R0 ;  /* 0x0000000000007305 */ /* 0x000ee4000020f000 */
[----:B------:R-:W-:-:S04]  /*08c0*/  IMAD R11, R11, R23, R10 ;  /* 0x000000170b0b7224 */ /* 0x000fc800078e020a */
[----:B------:R-:W-:Y:S01]  /*08d0*/  IMAD.IADD R9, R9, 0x1, R11 ;  /* 0x0000000109097824 */ /* 0x000fe200078e020b */
[----:B------:R-:W4:Y:S01]  /*08e0*/  LDC R24, c[0x0][0x608] ;  /* 0x00018200ff187b82 */ /* 0x000f220000000800 */
[----:B------:R-:W-:-:S03]  /*08f0*/  IMAD.MOV.U32 R11, RZ, RZ, -0x1 ;  /* 0xffffffffff0b7424 */ /* 0x000fc600078e00ff */
[-CC-:B0-----:R-:W-:Y:S02]  /*0900*/  SHF.R.U64 R22, R8, R12.reuse, R9.reuse ;  /* 0x0000000c08167219 */ /* 0x181fe40000001209 */
[----:B------:R-:W-:Y:S02]  /*0910*/  I2FP.F32.U32 R8, R3 ;  /* 0x0000000300087245 */ /* 0x000fe40000201000 */
[----:B------:R-:W0:Y:S01]  /*0920*/  LDC R28, c[0x0][0x658] ;  /* 0x00019600ff1c7b82 */ /* 0x000e220000000800 */
[----:B-1----:R-:W-:Y:S01]  /*0930*/  ISETP.NE.U32.AND P0, PT, R30, RZ, PT ;  /* 0x000000ff1e00720c */ /* 0x002fe20003f05070 */
[----:B---3--:R-:W-:Y:S02]  /*0940*/  IMAD.MOV R10, RZ, RZ, -R0 ;  /* 0x000000ffff0a7224 */ /* 0x008fe400078e0a00 */
[----:B------:R-:W-:Y:S01]  /*0950*/  FMUL R8, R8, UR4 ;  /* 0x0000000408087c20 */ /* 0x000fe20008400000 */
[----:B------:R-:W-:Y:S02]  /*0960*/  SHF.R.U32.HI R9, RZ, R12, R9 ;  /* 0x0000000cff097219 */ /* 0x000fe40000011609 */
[----:B------:R-:W-:Y:S01]  /*0970*/  ISETP.NE.AND.EX P0, PT, R31, RZ, PT, P0 ;  /* 0x000000ff1f00720c */ /* 0x000fe20003f05300 */
[----:B------:R1:W3:Y:S01]  /*0980*/  F2I.U32.TRUNC.NTZ R15, R8 ;  /* 0x00000008000f7305 */ /* 0x0002e2000020f000 */
[----:B------:R-:W1:Y:S01]  /*0990*/  LDC R20, c[0x0][0x148] ;  /* 0x00005200ff147b82 */ /* 0x000e620000000800 */
[----:B--2---:R-:W-:-:S07]  /*09a0*/  IMAD R0, R7, R10, R6 ;  /* 0x0000000a07007224 */ /* 0x004fce00078e0206 */
[----:B------:R-:W2:Y:S01]  /*09b0*/  LDC R26, c[0x0][0x600] ;  /* 0x00018000ff1a7b82 */ /* 0x000ea20000000800 */
[-CC-:B----4-:R-:W-:Y:S02]  /*09c0*/  SHF.R.U64 R32, R22, R24.reuse, R9.reuse ;  /* 0x0000001816207219 */ /* 0x190fe40000001209 */
[----:B------:R-:W-:Y:S01]  /*09d0*/  SHF.R.U32.HI R7, RZ, R24, R9 ;  /* 0x00000018ff077219 */ /* 0x000fe20000011609 */
[----:B------:R-:W-:-:S04]  /*09e0*/  IMAD.MOV.U32 R9, RZ, RZ, 0x1 ;  /* 0x00000001ff097424 */ /* 0x000fc800078e00ff */
[----:B------:R-:W4:Y:S01]  /*09f0*/  LDC R21, c[0x0][0x648] ;  /* 0x00019200ff157b82 */ /* 0x000f220000000800 */
[-C--:B0-----:R-:W-:Y:S02]  /*0a00*/  SHF.L.U32 R6, R11, R28.reuse, RZ ;  /* 0x0000001c0b067219 */ /* 0x081fe400000006ff */
[--C-:B------:R-:W-:Y:S02]  /*0a10*/  SHF.R.U64 R24, R32, R28, R7.reuse ;  /* 0x0000001c20187219 */ /* 0x100fe40000001207 */
[----:B------:R-:W-:Y:S02]  /*0a20*/  LOP3.LUT R13, RZ, R6, RZ, 0x33, !PT ;  /* 0x00000006ff0d7212 */ /* 0x000fe400078e33ff */
[-C--:B------:R-:W-:Y:S01]  /*0a30*/  SHF.R.U32.HI R7, RZ, R28.reuse, R7 ;  /* 0x0000001cff077219 */ /* 0x080fe20000011607 */
[----:B------:R-:W0:Y:S01]  /*0a40*/  LDC R23, c[0x0][0x638] ;  /* 0x00018e00ff177b82 */ /* 0x000e220000000800 */
[----:B------:R-:W-:Y:S01]  /*0a50*/  SHF.L.U32 R12, R9, R28, RZ ;  /* 0x0000001c090c7219 */ /* 0x000fe200000006ff */
[----:B------:R-:W-:-:S06]  /*0a60*/  IMAD.MOV.U32 R6, RZ, RZ, R24 ;  /* 0x000000ffff067224 */ /* 0x000fcc00078e0018 */
[----:B------:R-:W0:Y:S01]  /*0a70*/  LDC R109, c[0x0][0x610] ;  /* 0x00018400ff6d7b82 */ /* 0x000e220000000800 */
[----:B-1-3--:R-:W-:Y:S05]  /*0a80*/  @!P0 BRA `(.L_x_6) ;  /* 0x0000000000288947 */ /* 0x00afea0003800000 */
[----:B------:R-:W1:Y:S02]  /*0a90*/  LDC R11, c[0x0][0x64c] ;  /* 0x00019300ff0b7b82 */ /* 0x000e640000000800 */
[----:B-1----:R-:W-:-:S05]  /*0aa0*/  IADD3 R11, P0, R24, R11, RZ ;  /* 0x0000000b180b7210 */ /* 0x002fca0007f1e0ff */
        /* <DEDUP_REMOVED lines=8> */
.L_x_6:
[----:B----4-:R-:W-:Y:S01]  /*0b30*/  SHF.R.U64 R6, R6, R21, R7 ;  /* 0x0000001506067219 */ /* 0x010fe20000001207 */
[----:B--2---:R-:W-:Y:S01]  /*0b40*/  VIADD R7, R26, 0xffffffff ;  /* 0xffffffff1a077836 */ /* 0x004fe20000000000 */
[----:B------:R-:W-:Y:S01]  /*0b50*/  LOP3.LUT R13, R32, R13, RZ, 0xc0, !PT ;  /* 0x0000000d200d7212 */ /* 0x000fe200078ec0ff */
[----:B------:R-:W-:Y:S02]  /*0b60*/  IMAD.MOV R15, RZ, RZ, -R15 ;  /* 0x000000ffff0f7224 */ /* 0x000fe400078e0a0f */
[----:B------:R-:W-:Y:S02]  /*0b70*/  IMAD.MOV R8, RZ, RZ, -R6 ;  /* 0x000000ffff087224 */ /* 0x000fe400078e0a06 */
[----:B------:R-:W-:Y:S01]  /*0b80*/  IMAD R13, R12, R6, R13 ;  /* 0x000000060c0d7224 */ /* 0x000fe200078e020d */
[----:B------:R-:W-:Y:S01]  /*0b90*/  LOP3.LUT R6, R22, R7, RZ, 0xc0, !PT ;  /* 0x0000000716067212 */ /* 0x000fe200078ec0ff */
[----:B------:R-:W-:Y:S02]  /*0ba0*/  @P3 IMAD R0, R20, R15, R3 ;  /* 0x0000000f14003224 */ /* 0x000fe400078e0203 */
[----:B0-----:R-:W-:-:S02]  /*0bb0*/  IMAD R3, R8, R23, R24 ;  /* 0x0000001708037224 */ /* 0x001fc400078e0218 */
[----:B------:R-:W-:Y:S02]  /*0bc0*/  IMAD R109, R13, R109, R0 ;  /* 0x0000006d0d6d7224 */ /* 0x000fe400078e0200 */
[----:B------:R-:W-:Y:S02]  /*0bd0*/  IMAD R6, R3, R26, R6 ;  /* 0x0000001a03067224 */ /* 0x000fe400078e0206 */
[----:B------:R-:W-:Y:S02]  /*0be0*/  IMAD.MOV.U32 R0, RZ, RZ, 0x1 ;  /* 0x00000001ff007424 */ /* 0x000fe400078e00ff */
[----:B------:R-:W-:Y:S01]  /*0bf0*/  IMAD.MOV.U32 R19, RZ, RZ, R25 ;  /* 0x000000ffff137224 */ /* 0x000fe200078e0019 */
[----:B------:R-:W-:Y:S02]  /*0c00*/  SEL R101, R6, R109, !P3 ;  /* 0x0000006d06657207 */ /* 0x000fe40005800000 */
[----:B------:R-:W-:-:S07]  /*0c10*/  SEL R109, R109, R6, !P3 ;  /* 0x000000066d6d7207 */ /* 0x000fce0005800000 */
.L_x_4:
[----:B------:R-:W-:-:S08]  /*0c20*/  NOP ;  /* 0x0000000000007918 */ /* 0x000fd00000000000 */
[----:B------:R-:W0:Y:S02]  /*0c30*/  USETMAXREG.TRY_ALLOC.CTAPOOL UP0, 0xe8 ;  /* 0x000000e8000079c8 */ /* 0x000e240008000600 */
[----:B0-----:R-:W-:-:S13]  /*0c40*/  PLOP3.LUT P0, PT, PT, PT, UP0, 0x80, 0x0 ;  /* 0x000000000000781c */ /* 0x001fda0003f0f008 */
[----:B------:R-:W-:Y:S05]  /*0c50*/  @!P0 BRA `(.L_x_4) ;  /* 0xfffffffc00f08947 */ /* 0x000fea000383ffff */
[----:B------:R-:W-:Y:S01]  /*0c60*/  ULDC.64 UR4, c[0x0][0x598] ;  /* 0x0001660000047ab9 */ /* 0x000fe20000000a00 */
[----:B------:R-:W-:Y:S01]  /*0c70*/  ULDC.64 UR40, c[0x0][0x208] ;  /* 0x0000820000287ab9 */ /* 0x000fe20000000a00 */
[----:B------:R-:W-:-:S04]  /*0c80*/  ISETP.NE.U32.AND P0, PT, RZ, UR4, PT ;  /* 0x00000004ff007c0c */ /* 0x000fc8000bf05070 */
[----:B------:R-:W-:-:S13]  /*0c90*/  ISETP.NE.AND.EX P0, PT, RZ, UR5, PT, P0 ;  /* 0x00000005ff007c0c */ /* 0x000fda000bf05300 */
[----:B------:R-:W-:Y:S05]  /*0ca0*/  @!P0 BRA `(.L_x_7) ;  /* 0x00000000001c8947 */ /* 0x000fea0003800000 */
[----:B------:R-:W0:Y:S02]  /*0cb0*/  LDC.64 R6, c[0x0][0x598] ;  /* 0x00016600ff067b82 */ /* 0x000e240000000a00 */
[----:B0-----:R-:W2:Y:S02]  /*0cc0*/  LDG.E.64 R6, desc[UR40][R6.64] ;  /* 0x0000002806067981 */ /* 0x001ea4000c1e1b00 */
[----:B--2---:R-:W-:-:S04]  /*0cd0*/  ISETP.NE.U32.AND P0, PT, R6, RZ, PT ;  /* 0x000000ff0600720c */ /* 0x004fc80003f05070 */
[----:B------:R-:W-:-:S13]  /*0ce0*/  ISETP.NE.AND.EX P0, PT, R7, RZ, PT, P0 ;  /* 0x000000ff0700720c */ /* 0x000fda0003f05300 */
[----:B------:R-:W-:Y:S05]  /*0cf0*/  @!P0 BRA `(.L_x_7) ;  /* 0x0000000000088947 */ /* 0x000fea0003800000 */
[----:B------:R0:W5:Y:S01]  /*0d00*/  LD.E R88, desc[UR40][R6.64] ;  /* 0x0000002806587980 */ /* 0x000162000c101900 */
[----:B------:R-:W-:Y:S05]  /*0d10*/  BRA `(.L_x_8) ;  /* 0x0000000000247947 */ /* 0x000fea0003800000 */
.L_x_7:
[----:B------:R-:W-:Y:S02]  /*0d20*/  ULDC.64 UR4, c[0x0][0x588] ;  /* 0x0001620000047ab9 */ /* 0x000fe40000000a00 */
[----:B------:R-:W-:-:S04]  /*0d30*/  ISETP.NE.U32.AND P0, PT, RZ, UR4, PT ;  /* 0x00000004ff007c0c */ /* 0x000fc8000bf05070 */
[----:B------:R-:W-:-:S13]  /*0d40*/  ISETP.NE.AND.EX P0, PT, RZ, UR5, PT, P0 ;  /* 0x00000005ff007c0c */ /* 0x000fda000bf05300 */
[----:B------:R-:W-:Y:S05]  /*0d50*/  @!P0 BRA `(.L_x_9) ;  /* 0x00000000000c8947 */ /* 0x000fea0003800000 */
[----:B------:R-:W0:Y:S02]  /*0d60*/  LDC.64 R88, c[0x0][0x588] ;  /* 0x00016200ff587b82 */ /* 0x000e240000000a00 */
[----:B0-----:R1:W5:Y:S01]  /*0d70*/  LDG.E R88, desc[UR40][R88.64] ;  /* 0x0000002858587981 */ /* 0x001362000c1e1900 */
[----:B------:R-:W-:Y:S05]  /*0d80*/  BRA `(.L_x_8) ;  /* 0x0000000000087947 */ /* 0x000fea0003800000 */
.L_x_9:
[----:B------:R-:W-:Y:S02]  /*0d90*/  ULDC UR4, c[0x0][0x580] ;  /* 0x0001600000047ab9 */ /* 0x000fe40000000800 */
[----:B------:R-:W-:-:S07]  /*0da0*/  IMAD.U32 R88, RZ, RZ, UR4 ;  /* 0x00000004ff587e24 */ /* 0x000fce000f8e00ff */
.L_x_8:
[----:B------:R-:W-:Y:S02]  /*0db0*/  ULDC.64 UR4, c[0x0][0x5a0] ;  /* 0x0001680000047ab9 */ /* 0x000fe40000000a00 */
[----:B------:R-:W-:-:S04]  /*0dc0*/  ISETP.NE.U32.AND P0, PT, RZ, UR4, PT ;  /* 0x00000004ff007c0c */ /* 0x000fc8000bf05070 */
[----:B------:R-:W-:-:S13]  /*0dd0*/  ISETP.NE.AND.EX P0, PT, RZ, UR5, PT, P0 ;  /* 0x00000005ff007c0c */ /* 0x000fda000bf05300 */
[----:B------:R-:W-:Y:S05]  /*0de0*/  @!P0 BRA `(.L_x_10) ;  /* 0x00000000001c8947 */ /* 0x000fea0003800000 */
[----:B0-----:R-:W0:Y:S02]  /*0df0*/  LDC.64 R6, c[0x0][0x5a0] ;  /* 0x00016800ff067b82 */ /* 0x001e240000000a00 */
[----:B0-----:R-:W2:Y:S02]  /*0e00*/  LDG.E.64 R6, desc[UR40][R6.64] ;  /* 0x0000002806067981 */ /* 0x001ea4000c1e1b00 */
[----:B--2---:R-:W-:-:S04]  /*0e10*/  ISETP.NE.U32.AND P0, PT, R6, RZ, PT ;  /* 0x000000ff0600720c */ /* 0x004fc80003f05070 */
[----:B------:R-:W-:-:S13]  /*0e20*/  ISETP.NE.AND.EX P0, PT, R7, RZ, PT, P0 ;  /* 0x000000ff0700720c */ /* 0x000fda0003f05300 */
[----:B------:R-:W-:Y:S05]  /*0e30*/  @!P0 BRA `(.L_x_10) ;  /* 0x0000000000088947 */ /* 0x000fea0003800000 */
[----:B-1----:R0:W5:Y:S01]  /*0e40*/  LD.E R89, desc[UR40][R6.64] ;  /* 0x0000002806597980 */ /* 0x002162000c101900 */
[----:B------:R-:W-:Y:S05]  /*0e50*/  BRA `(.L_x_11) ;  /* 0x0000000000247947 */ /* 0x000fea0003800000 */
.L_x_10:
[----:B------:R-:W-:Y:S02]  /*0e60*/  ULDC.64 UR4, c[0x0][0x590] ;  /* 0x0001640000047ab9 */ /* 0x000fe40000000a00 */
[----:B------:R-:W-:-:S04]  /*0e70*/  ISETP.NE.U32.AND P0, PT, RZ, UR4, PT ;  /* 0x00000004ff007c0c */ /* 0x000fc8000bf05070 */
[----:B------:R-:W-:-:S13]  /*0e80*/  ISETP.NE.AND.EX P0, PT, RZ, UR5, PT, P0 ;  /* 0x00000005ff007c0c */ /* 0x000fda000bf05300 */
[----:B------:R-:W-:Y:S05]  /*0e90*/  @!P0 BRA `(.L_x_12) ;  /* 0x00000000000c8947 */ /* 0x000fea0003800000 */
[----:B0-----:R-:W1:Y:S02]  /*0ea0*/  LDC.64 R6, c[0x0][0x590] ;  /* 0x00016400ff067b82 */ /* 0x001e640000000a00 */
[----:B-1----:R1:W5:Y:S01]  /*0eb0*/  LDG.E R89, desc[UR40][R6.64] ;  /* 0x0000002806597981 */ /* 0x002362000c1e1900 */
[----:B------:R-:W-:Y:S05]  /*0ec0*/  BRA `(.L_x_11) ;  /* 0x0000000000087947 */ /* 0x000fea0003800000 */
.L_x_12:
[----:B------:R-:W-:Y:S02]  /*0ed0*/  ULDC UR4, c[0x0][0x584] ;  /* 0x0001610000047ab9 */ /* 0x000fe40000000800 */
[----:B-1----:R-:W-:-:S07]  /*0ee0*/  IMAD.U32 R89, RZ, RZ, UR4 ;  /* 0x00000004ff597e24 */ /* 0x002fce000f8e00ff */
.L_x_11:
[----:B------:R-:W-:-:S13]  /*0ef0*/  LOP3.LUT P0, RZ, R0, 0xff, RZ, 0xc0, !PT ;  /* 0x000000ff00ff7812 */ /* 0x000fda000780c0ff */
[----:B------:R-:W-:Y:S05]  /*0f00*/  @!P0 EXIT ;  /* 0x000000000000894d */ /* 0x000fea0003800000 */
[----:B------:R-:W2:Y:S01]  /*0f10*/  LDC R91, c[0x0][0x658] ;  /* 0x00019600ff5b7b82 */ /* 0x000ea20000000800 */
[----:B------:R-:W-:Y:S01]  /*0f20*/  ULDC.64 UR6, c[0x0][0x288] ;  /* 0x0000a20000067ab9 */ /* 0x000fe20000000a00 */
[----:B------:R-:W-:Y:S01]  /*0f30*/  LOP3.LUT R14, R14, 0x1, RZ, 0xc0, !PT ;  /* 0x000000010e0e7812 */ /* 0x000fe200078ec0ff */
[----:B------:R-:W-:Y:S01]  /*0f40*/  UIADD3 UR4, UR7, 0x7f, URZ ;  /* 0x0000007f07047890 */ /* 0x000fe2000fffe03f */
[----:B------:R-:W-:Y:S01]  /*0f50*/  SHF.R.U32.HI R0, RZ, 0x2, R4 ;  /* 0x00000002ff007819 */ /* 0x000fe20000011604 */
[----:B------:R-:W-:Y:S01]  /*0f60*/  IMAD.U32 R3, RZ, RZ, UR6 ;  /* 0x00000006ff037e24 */ /* 0x000fe2000f8e00ff */
[----:B------:R-:W-:Y:S01]  /*0f70*/  SHF.R.U32.HI R5, RZ, 0x1, R5 ;  /* 0x00000001ff057819 */ /* 0x000fe20000011605 */
[----:B------:R-:W-:Y:S01]  /*0f80*/  USHF.R.S32.HI UR5, URZ, 0x1f, UR4 ;  /* 0x0000001f3f057899 */ /* 0x000fe20008011404 */
[----:B------:R-:W3:Y:S01]  /*0f90*/  LDC.64 R94, c[0x0][0x5c8] ;  /* 0x00017200ff5e7b82 */ /* 0x000ee20000000a00 */
[----:B------:R-:W-:Y:S01]  /*0fa0*/  LOP3.LUT R90, R4, 0x3, RZ, 0xc0, !PT ;  /* 0x00000003045a7812 */ /* 0x000fe200078ec0ff */
[----:B01----:R-:W-:Y:S01]  /*0fb0*/  IMAD.SHL.U32 R7, R14, 0x40, RZ ;  /* 0x000000400e077824 */ /* 0x003fe200078e00ff */
[----:B------:R-:W-:Y:S01]  /*0fc0*/  LOP3.LUT R0, R0, 0x7, RZ, 0xc0, !PT ;  /* 0x0000000700007812 */ /* 0x000fe200078ec0ff */
[----:B------:R-:W-:Y:S01]  /*0fd0*/  ULEA.HI UR5, UR5, UR4, URZ, 0x7 ;  /* 0x0000000405057291 */ /* 0x000fe2000f8f383f */
[----:B------:R-:W-:Y:S01]  /*0fe0*/  LOP3.LUT R5, R5, 0x30, RZ, 0xc0, !PT ;  /* 0x0000003005057812 */ /* 0x000fe200078ec0ff */
[----:B------:R-:W-:Y:S01]  /*0ff0*/  IMAD R90, R90, -0x2, R3 ;  /* 0xfffffffe5a5a7824 */ /* 0x000fe200078e0203 */
[--C-:B------:R-:W-:Y:S01]  /*1000*/  LOP3.LUT R22, R7, 0x40, R0.reuse, 0xe2, !PT ;  /* 0x0000004007167812 */ /* 0x100fe200078ee200 */
[----:B------:R-:W0:Y:S01]  /*1010*/  LDC R98, c[0x0][0x600] ;  /* 0x00018000ff627b82 */ /* 0x000e220000000800 */
[----:B------:R-:W-:Y:S01]  /*1020*/  IADD3 R3, RZ, -R5, -R0 ;  /* 0x80000005ff037210 */ /* 0x000fe20007ffe800 */
[----:B------:R-:W-:Y:S01]  /*1030*/  IMAD.MOV.U32 R0, RZ, RZ, -0x1 ;  /* 0xffffffffff007424 */ /* 0x000fe200078e00ff */
[----:B------:R-:W-:Y:S01]  /*1040*/  USHF.R.S32.HI UR43, URZ, 0x7, UR5 ;  /* 0x000000073f2b7899 */ /* 0x000fe20008011405 */
[----:B------:R-:W-:Y:S01]  /*1050*/  IMAD.MOV.U32 R6, RZ, RZ, 0x1 ;  /* 0x00000001ff067424 */ /* 0x000fe200078e00ff */
[----:B------:R-:W-:Y:S01]  /*1060*/  LOP3.LUT R97, R4, 0x80, RZ, 0xc0, !PT ;  /* 0x0000008004617812 */ /* 0x000fe200078ec0ff */
[----:B------:R-:W-:Y:S01]  /*1070*/  IMAD R3, R14, -0x40, R3 ;  /* 0xffffffc00e037824 */ /* 0x000fe200078e0203 */
[----:B------:R-:W-:Y:S01]  /*1080*/  UISETP.LT.AND UP0, UPT, UR43, 0x1, UPT ;  /* 0x000000012b00788c */ /* 0x000fe2000bf01270 */
[----:B--2---:R-:W-:Y:S01]  /*1090*/  SHF.L.U32 R0, R0, R91, RZ ;  /* 0x0000005b00007219 */ /* 0x004fe200000006ff */
[----:B------:R-:W-:Y:S01]  /*10a0*/  ULDC UR4, c[0x0][0x284] ;  /* 0x0000a10000047ab9 */ /* 0x000fe20000000800 */
[----:B------:R-:W-:Y:S01]  /*10b0*/  LOP3.LUT R22, R22, R5, RZ, 0xfc, !PT ;  /* 0x0000000516167212 */ /* 0x000fe200078efcff */
[----:B------:R-:W-:Y:S01]  /*10c0*/  USEL UR44, UR43, 0x1, UP0 ;  /* 0x000000012b2c7887 */ /* 0x000fe20008000000 */
[----:B------:R-:W-:Y:S01]  /*10d0*/  SHF.L.U32 R91, R6, R91, RZ ;  /* 0x0000005b065b7219 */ /* 0x000fe200000006ff */
[----:B------:R-:W-:Y:S01]  /*10e0*/  IMAD.SHL.U32 R96, R4, 0x2, RZ ;  /* 0x0000000204607824 */ /* 0x000fe200078e00ff */
[----:B------:R-:W-:Y:S01]  /*10f0*/  LOP3.LUT R116, R18, 0x1, RZ, 0xfc, !PT ;  /* 0x0000000112747812 */ /* 0x000fe200078efcff */
[----:B------:R-:W-:Y:S01]  /*1100*/  VIADD R100, R3, UR4 ;  /* 0x0000000403647c36 */ /* 0x000fe20008000000 */
[C-C-:B---3--:R-:W-:Y:S01]  /*1110*/  SHF.L.U64.HI R92, R94.reuse, 0x7, R95.reuse ;  /* 0x000000075e5c7819 */ /* 0x148fe2000001025f */
[----:B------:R-:W-:Y:S01]  /*1120*/  IMAD.MOV.U32 R23, RZ, RZ, RZ ;  /* 0x000000ffff177224 */ /* 0x000fe200078e00ff */
[C---:B------:R-:W-:Y:S01]  /*1130*/  SHF.L.U64.HI R93, R94.reuse, 0x3, R95 ;  /* 0x000000035e5d7819 */ /* 0x040fe2000001025f */
[C---:B------:R-:W-:Y:S01]  /*1140*/  IMAD.SHL.U32 R95, R94.reuse, 0x80, RZ ;  /* 0x000000805e5f7824 */ /* 0x040fe200078e00ff */
[----:B------:R-:W-:Y:S01]  /*1150*/  SHF.R.U32.HI R97, RZ, 0x7, R97 ;  /* 0x00000007ff617819 */ /* 0x000fe20000011661 */
[----:B------:R-:W-:Y:S01]  /*1160*/  IMAD.SHL.U32 R94, R94, 0x8, RZ ;  /* 0x000000085e5e7824 */ /* 0x000fe200078e00ff */
[----:B------:R-:W-:Y:S01]  /*1170*/  LOP3.LUT R99, RZ, R0, RZ, 0x33, !PT ;  /* 0x00000000ff637212 */ /* 0x000fe200078e33ff */
[----:B------:R-:W-:Y:S01]  /*1180*/  UIADD3 UR44, UR43, -UR44, URZ ;  /* 0x8000002c2b2c7290 */ /* 0x000fe2000fffe03f */
[----:B0-----:R-:W-:Y:S01]  /*1190*/  VIADD R98, R98, 0xffffffff ;  /* 0xffffffff62627836 */ /* 0x001fe20000000000 */
[----:B------:R-:W-:Y:S01]  /*11a0*/  UMOV UR36, URZ ;  /* 0x0000003f00247c82 */ /* 0x000fe20008000000 */
[----:B------:R-:W-:-:S09]  /*11b0*/  UMOV UR42, URZ ;  /* 0x0000003f002a7c82 */ /* 0x000fd20008000000 */
.L_x_156:
[----:B0-----:R-:W0:Y:S01]  /*11c0*/  SHFL.IDX PT, R0, R97, RZ, 0x1f ;  /* 0x00001fff61007589 */ /* 0x001e2200000e0000 */
[----:B-1----:R-:W1:Y:S01]  /*11d0*/  S2UR UR7, SR_CgaCtaId ;  /* 0x00000000000779c3 */ /* 0x002e620000008800 */
[----:B------:R-:W-:Y:S01]  /*11e0*/  UMOV UR6, 0x400 ;  /* 0x0000040000067882 */ /* 0x000fe20000000000 */
[----:B0-----:R-:W-:Y:S01]  /*11f0*/  R2UR UR4, R0 ;  /* 0x00000000000472ca */ /* 0x001fe200000e0000 */
[----:B-1----:R-:W-:-:S12]  /*1200*/  ULEA UR46, UR7, UR6, 0x18 ;  /* 0x00000006072e7291 */ /* 0x002fd8000f8ec03f */
[----:B------:R-:W-:-:S04]  /*1210*/  ULEA.HI UR5, UR4, UR4, URZ, 0x1 ;  /* 0x0000000404057291 */ /* 0x000fc8000f8f083f */
[----:B------:R-:W-:-:S04]  /*1220*/  ULOP3.LUT UR5, UR5, 0x3fffe, URZ, 0xc0, !UPT ;  /* 0x0003fffe05057892 */ /* 0x000fc8000f8ec03f */
[----:B------:R-:W-:-:S03]  /*1230*/  UIADD3 UR5, UR4, -UR5, URZ ;  /* 0x8000000504057290 */ /* 0x000fc6000fffe03f */
[----:B------:R-:W-:Y:S01]  /*1240*/  ULDC UR4, c[0x0][0x28c] ;  /* 0x0000a30000047ab9 */ /* 0x000fe20000000800 */
[----:B------:R-:W-:Y:S01]  /*1250*/  ULEA UR5, UR5, UR46, 0xe ;  /* 0x0000002e05057291 */ /* 0x000fe2000f8e703f */
[----:B------:R-:W-:-:S03]  /*1260*/  ISETP.LT.AND P0, PT, RZ, UR4, PT ;  /* 0x00000004ff007c0c */ /* 0x000fc6000bf01270 */
[----:B------:R-:W-:-:S04]  /*1270*/  UIADD3 UR5, UR5, 0x100, URZ ;  /* 0x0000010005057890 */ /* 0x000fc8000fffe03f */
[----:B------:R-:W-:-:S04]  /*1280*/  USHF.R.U32.HI UR5, URZ, 0x4, UR5 ;  /* 0x000000043f057899 */ /* 0x000fc80008011605 */
[----:B------:R-:W-:Y:S02]  /*1290*/  ULOP3.LUT UR45, UR5, 0x3fff, URZ, 0xc0, !UPT ;  /* 0x00003fff052d7892 */ /* 0x000fe4000f8ec03f */
[----:B--2345:R-:W-:Y:S10]  /*12a0*/  @P0 BRA `(.L_x_13) ;  /* 0x0000000000400947 */ /* 0x03cff40003800000 */
[----:B------:R-:W-:Y:S01]  /*12b0*/  MOV R0, 0x0 ;  /* 0x0000000000007802 */ /* 0x000fe20000000f00 */
[----:B------:R-:W-:Y:S01]  /*12c0*/  ULDC.64 UR4, c[0x4][0x68] ;  /* 0x01001a0000047ab9 */ /* 0x000fe20000000a00 */
[----:B------:R-:W-:Y:S01]  /*12d0*/  ULDC.64 UR6, c[0x4][0x8] ;  /* 0x0100020000067ab9 */ /* 0x000fe20000000a00 */
[----:B------:R-:W-:Y:S01]  /*12e0*/  IMAD.U32 R4, RZ, RZ, UR4 ;  /* 0x00000004ff047e24 */ /* 0x000fe2000f8e00ff */
[----:B------:R0:W1:Y:S01]  /*12f0*/  LDC.64 R14, c[0x4][R0] ;  /* 0x01000000000e7b82 */ /* 0x0000620000000a00 */
[----:B------:R-:W-:Y:S01]  /*1300*/  IMAD.U32 R5, RZ, RZ, UR5 ;  /* 0x00000005ff057e24 */ /* 0x000fe2000f8e00ff */
[----:B------:R-:W-:Y:S01]  /*1310*/  ULDC.64 UR4, c[0x4][0x70] ;  /* 0x01001c0000047ab9 */ /* 0x000fe20000000a00 */
[----:B------:R-:W-:Y:S02]  /*1320*/  IMAD.U32 R10, RZ, RZ, UR6 ;  /* 0x00000006ff0a7e24 */ /* 0x000fe4000f8e00ff */
[----:B------:R-:W-:Y:S02]  /*1330*/  IMAD.U32 R6, RZ, RZ, UR4 ;  /* 0x00000004ff067e24 */ /* 0x000fe4000f8e00ff */
[----:B------:R-:W-:-:S02]  /*1340*/  IMAD.U32 R7, RZ, RZ, UR5 ;  /* 0x00000005ff077e24 */ /* 0x000fc4000f8e00ff */
[----:B------:R-:W-:Y:S02]  /*1350*/  IMAD.U32 R11, RZ, RZ, UR7 ;  /* 0x00000007ff0b7e24 */ /* 0x000fe4000f8e00ff */
[----:B------:R-:W-:Y:S02]  /*1360*/  IMAD.MOV.U32 R8, RZ, RZ, 0x1e1 ;  /* 0x000001e1ff087424 */ /* 0x000fe400078e00ff */
[----:B------:R-:W-:Y:S02]  /*1370*/  IMAD.MOV.U32 R12, RZ, RZ, 0x1 ;  /* 0x00000001ff0c7424 */ /* 0x000fe400078e00ff */
[----:B0-----:R-:W-:-:S07]  /*1380*/  IMAD.MOV.U32 R13, RZ, RZ, RZ ;  /* 0x000000ffff0d7224 */ /* 0x001fce00078e00ff */
[----:B------:R-:W-:-:S07]  /*1390*/  LEPC R20, `(.L_x_13) ;  /* 0x000000001014794e */ /* 0x000fce0000000000 */
[----:B-1---5:R-:W-:Y:S05]  /*13a0*/  CALL.ABS.NOINC R14 ;  /* 0x000000000e007343 */ /* 0x022fea0003c00000 */
.L_x_13:
[----:B------:R-:W-:-:S13]  /*13b0*/  ISETP.NE.AND P0, PT, R116, 0x3, PT ;  /* 0x000000037400780c */ /* 0x000fda0003f05270 */
[----:B------:R-:W-:Y:S05]  /*13c0*/  @!P0 BRA `(.L_x_14) ;  /* 0x0000000000048947 */ /* 0x000fea0003800000 */
[----:B------:R-:W-:Y:S01]  /*13d0*/  BPT.TRAP 0x1 ;  /* 0x000000040000795c */ /* 0x000fe20000300000 */
.L_x_14:
[----:B------:R-:W-:Y:S02]  /*13e0*/  IMAD.U32 R3, RZ, RZ, UR42 ;  /* 0x0000002aff037e24 */ /* 0x000fe4000f8e00ff */
[----:B------:R-:W-:-:S03]  /*13f0*/  IMAD.U32 R0, RZ, RZ, UR36 ;  /* 0x00000024ff007e24 */ /* 0x000fc6000f8e00ff */
[----:B------:R-:W-:Y:S02]  /*1400*/  LEA R3, R3, UR46, 0x3 ;  /* 0x0000002e03037c11 */ /* 0x000fe4000f8e18ff */
[----:B------:R-:W-:-:S04]  /*1410*/  SHF.L.U32 R0, R0, 0x1f, RZ ;  /* 0x0000001f00007819 */ /* 0x000fc800000006ff */
[----:B------:R0:W1:Y:S01]  /*1420*/  SYNCS.PHASECHK.TRANS64.TRYWAIT P1, [R3+URZ], R0 ;  /* 0x00000000030075a7 */ /* 0x000062000802017f */
[----:B------:R-:W-:Y:S05]  /*1430*/  @!P0 BRA `(.L_x_15) ;  /* 0x0000000000048947 */ /* 0x000fea0003800000 */
[----:B------:R-:W-:Y:S01]  /*1440*/  BPT.TRAP 0x1 ;  /* 0x000000040000795c */ /* 0x000fe20000300000 */
.L_x_15:
[----:B------:R-:W-:-:S05]  /*1450*/  IMAD.U32 R4, RZ, RZ, UR44 ;  /* 0x0000002cff047e24 */ /* 0x000fca000f8e00ff */
[----:B------:R-:W-:Y:S01]  /*1460*/  ISETP.GE.AND P2, PT, R4, 0x1, PT ;  /* 0x000000010400780c */ /* 0x000fe20003f46270 */
[----:B-1----:R-:W-:-:S12]  /*1470*/  @P1 BRA `(.L_x_16) ;  /* 0x0000000000081947 */ /* 0x002fd80003800000 */
[----:B------:R-:W1:Y:S02]  /*1480*/  SYNCS.PHASECHK.TRANS64.TRYWAIT P1, [R3+URZ], R0 ;  /* 0x00000000030075a7 */ /* 0x000e64000802017f */
[----:B-1----:R-:W-:Y:S05]  /*1490*/  @!P1 BRA `(.L_x_17) ;  /* 0x0000007800f89947 */ /* 0x002fea0003800000 */
.L_x_16:
[----:B------:R-:W-:Y:S05]  /*14a0*/  WARPSYNC.ALL ;  /* 0x0000000000007948 */ /* 0x000fea0003800000 */
[----:B------:R-:W-:Y:S01]  /*14b0*/  UIADD3 UR4, UR46, 0x20100, URZ ;  /* 0x000201002e047890 */ /* 0x000fe2000fffe03f */
[----:B------:R-:W-:Y:S01]  /*14c0*/  WARPGROUP.ARRIVE ;  /* 0x00000000000079c5 */ /* 0x000fe20000000000 */
[----:B------:R-:W-:Y:S02]  /*14d0*/  ULEA UR6, UR42, UR45, 0xc ;  /* 0x0000002d2a067291 */ /* 0x000fe4000f8e603f */
[----:B------:R-:W-:Y:S01]  /*14e0*/  USHF.R.U32.HI UR4, URZ, 0x4, UR4 ;  /* 0x000000043f047899 */ /* 0x000fe20008011604 */
[----:B------:R-:W-:Y:S01]  /*14f0*/  UMOV UR13, 0x40000040 ;  /* 0x40000040000d7882 */ /* 0x000fe20000000000 */
[----:B------:R-:W-:-:S02]  /*1500*/  UMOV UR15, 0x40000040 ;  /* 0x40000040000f7882 */ /* 0x000fc40000000000 */
[----:B------:R-:W-:Y:S01]  /*1510*/  ULOP3.LUT UR4, UR4, 0x3fff, URZ, 0xc0, !UPT ;  /* 0x00003fff04047892 */ /* 0x000fe2000f8ec03f */
[----:B------:R-:W-:Y:S01]  /*1520*/  UMOV UR12, UR6 ;  /* 0x00000006000c7c82 */ /* 0x000fe20008000000 */
[----:B------:R-:W-:Y:S02]  /*1530*/  UIADD3 UR5, UR6, 0x800, URZ ;  /* 0x0000080006057890 */ /* 0x000fe4000fffe03f */
[----:B------:R-:W-:Y:S02]  /*1540*/  ULOP3.LUT UR8, UR4, 0x10000, URZ, 0xfc, !UPT ;  /* 0x0001000004087892 */ /* 0x000fe4000f8efc3f */
[----:B------:R-:W-:Y:S02]  /*1550*/  UIADD3 UR7, UR6, 0x380, URZ ;  /* 0x0000038006077890 */ /* 0x000fe4000fffe03f */
[----:B------:R-:W-:Y:S02]  /*1560*/  ULEA UR4, UR42, UR8, 0xa ;  /* 0x000000082a047291 */ /* 0x000fe4000f8e503f */
[----:B------:R-:W-:-:S02]  /*1570*/  UIADD3 UR10, UR6, 0xb80, URZ ;  /* 0x00000b80060a7890 */ /* 0x000fc4000fffe03f */
[----:B------:R-:W-:-:S03]  /*1580*/  UIADD3 UR9, UR4, 0x206, URZ ;  /* 0x0000020604097890 */ /* 0x000fc6000fffe03f */
[----:B------:R-:W-:Y:S02]  /*1590*/  UMOV UR14, UR4 ;  /* 0x00000004000e7c82 */ /* 0x000fe40008000000 */
[----:B------:R-:W-:Y:S01]  /*15a0*/  HGMMA.64x64x16.F32.BF16 R56, gdesc[UR12].tnspA, RZ, !UPT, gsb0 ;  /* 0x20e000000c3879f0 */ /* 0x000fe2000c0018ff */
[----:B------:R-:W-:Y:S01]  /*15b0*/  UMOV UR12, UR5 ;  /* 0x00000005000c7c82 */ /* 0x000fe20008000000 */
[----:B------:R-:W-:Y:S01]  /*15c0*/  UMOV UR13, 0x40000040 ;  /* 0x40000040000d7882 */ /* 0x000fe20000000000 */
[----:B------:R-:W-:Y:S01]  /*15d0*/  UIADD3 UR5, UR6, 0x880, URZ ;  /* 0x0000088006057890 */ /* 0x000fe2000fffe03f */
[----:B------:R-:W-:Y:S02]  /*15e0*/  WARPGROUP.DEPBAR.LE gsb0, 0x0 ;  /* 0x00008000000079c5 */ /* 0x000fe40000010000 */
[----:B------:R-:W-:-:S06]  /*15f0*/  WARPGROUP.ARRIVE ;  /* 0x00000000000079c5 */ /* 0x000fcc0000000000 */
[----:B------:R-:W-:Y:S01]  /*1600*/  HGMMA.64x64x16.F32.BF16 R24, gdesc[UR12].tnspA, RZ, !UPT, gsb0 ;  /* 0x20e000000c1879f0 */ /* 0x000fe2000c0018ff */
[----:B------:R-:W-:Y:S02]  /*1610*/  UIADD3 UR12, UR6, 0x80, URZ ;  /* 0x00000080060c7890 */ /* 0x000fe4000fffe03f */
[----:B------:R-:W-:Y:S01]  /*1620*/  UIADD3 UR14, UR4, 0x2, URZ ;  /* 0x00000002040e7890 */ /* 0x000fe2000fffe03f */
[----:B------:R-:W-:Y:S01]  /*1630*/  UMOV UR13, 0x40000040 ;  /* 0x40000040000d7882 */ /* 0x000fe20000000000 */
[----:B------:R-:W-:Y:S01]  /*1640*/  UMOV UR15, 0x40000040 ;  /* 0x40000040000f7882 */ /* 0x000fe20000000000 */
[----:B------:R-:W-:Y:S02]  /*1650*/  WARPGROUP.DEPBAR.LE gsb0, 0x0 ;  /* 0x00008000000079c5 */ /* 0x000fe40000010000 */
[----:B------:R-:W-:-:S06]  /*1660*/  WARPGROUP.ARRIVE ;  /* 0x00000000000079c5 */ /* 0x000fcc0000000000 */
[----:B------:R-:W-:Y:S01]  /*1670*/  HGMMA.64x64x16.F32.BF16 R56, gdesc[UR12].tnspA, R56, gsb0 ;  /* 0x20e000000c3879f0 */ /* 0x000fe20008001838 */
[----:B------:R-:W-:Y:S01]  /*1680*/  UMOV UR12, UR5 ;  /* 0x00000005000c7c82 */ /* 0x000fe20008000000 */
[----:B------:R-:W-:Y:S01]  /*1690*/  UMOV UR13, 0x40000040 ;  /* 0x40000040000d7882 */ /* 0x000fe20000000000 */
[----:B------:R-:W-:Y:S01]  /*16a0*/  UIADD3 UR5, UR6, 0x900, URZ ;  /* 0x0000090006057890 */ /* 0x000fe2000fffe03f */
[----:B------:R-:W-:Y:S02]  /*16b0*/  WARPGROUP.DEPBAR.LE gsb0, 0x0 ;  /* 0x00008000000079c5 */ /* 0x000fe40000010000 */
[----:B------:R-:W-:-:S06]  /*16c0*/  WARPGROUP.ARRIVE ;  /* 0x00000000000079c5 */ /* 0x000fcc0000000000 */
[----:B------:R-:W-:Y:S01]  /*16d0*/  HGMMA.64x64x16.F32.BF16 R24, gdesc[UR12].tnspA, R24, gsb0 ;  /* 0x20e000000c1879f0 */ /* 0x000fe20008001818 */
        /* <DEDUP_REMOVED lines=56> */
[----:B------:R-:W-:Y:S01]  /*1a60*/  UMOV UR4, UR7 ;  /* 0x0000000700047c82 */ /* 0x000fe20008000000 */
[----:B------:R-:W-:Y:S01]  /*1a70*/  UMOV UR6, UR9 ;  /* 0x0000000900067c82 */ /* 0x000fe20008000000 */
[----:B------:R-:W-:Y:S01]  /*1a80*/  UMOV UR7, 0x40000040 ;  /* 0x4000004000077882 */ /* 0x000fe20000000000 */
[----:B------:R-:W-:Y:S02]  /*1a90*/  WARPGROUP.DEPBAR.LE gsb0, 0x0 ;  /* 0x00008000000079c5 */ /* 0x000fe40000010000 */
[----:B------:R-:W-:-:S06]  /*1aa0*/  WARPGROUP.ARRIVE ;  /* 0x00000000000079c5 */ /* 0x000fcc0000000000 */
[----:B------:R-:W-:Y:S01]  /*1ab0*/  HGMMA.64x64x16.F32.BF16 R56, gdesc[UR12].tnspA, R56, gsb0 ;  /* 0x20e000000c3879f0 */ /* 0x000fe20008001838 */
[----:B------:R-:W-:Y:S01]  /*1ac0*/  UMOV UR12, UR5 ;  /* 0x00000005000c7c82 */ /* 0x000fe20008000000 */
[----:B------:R-:W-:Y:S01]  /*1ad0*/  UMOV UR13, 0x40000040 ;  /* 0x40000040000d7882 */ /* 0x000fe20000000000 */
[----:B------:R-:W-:Y:S01]  /*1ae0*/  UMOV UR5, 0x40000040 ;  /* 0x4000004000057882 */ /* 0x000fe20000000000 */
[----:B------:R-:W-:Y:S02]  /*1af0*/  WARPGROUP.DEPBAR.LE gsb0, 0x0 ;  /* 0x00008000000079c5 */ /* 0x000fe40000010000 */
[----:B------:R-:W-:-:S06]  /*1b00*/  WARPGROUP.ARRIVE ;  /* 0x00000000000079c5 */ /* 0x000fcc0000000000 */
[----:B------:R-:W-:Y:S03]  /*1b10*/  HGMMA.64x64x16.F32.BF16 R24, gdesc[UR12].tnspA, R24, gsb0 ;  /* 0x20e000000c1879f0 */ /* 0x000fe60008001818 */
[----:B------:R-:W-:Y:S02]  /*1b20*/  WARPGROUP.DEPBAR.LE gsb0, 0x0 ;  /* 0x00008000000079c5 */ /* 0x000fe40000010000 */
[----:B------:R-:W-:-:S06]  /*1b30*/  WARPGROUP.ARRIVE ;  /* 0x00000000000079c5 */ /* 0x000fcc0000000000 */
[----:B------:R-:W-:Y:S01]  /*1b40*/  HGMMA.64x64x16.F32.BF16 R56, gdesc[UR4].tnspA, R56, gsb0 ;  /* 0x20e00000043879f0 */ /* 0x000fe20008001838 */
[----:B------:R-:W-:Y:S01]  /*1b50*/  UMOV UR4, UR10 ;  /* 0x0000000a00047c82 */ /* 0x000fe20008000000 */
[----:B------:R-:W-:Y:S01]  /*1b60*/  UMOV UR5, 0x40000040 ;  /* 0x4000004000057882 */ /* 0x000fe20000000000 */
[----:B------:R-:W-:Y:S02]  /*1b70*/  WARPGROUP.DEPBAR.LE gsb0, 0x0 ;  /* 0x00008000000079c5 */ /* 0x000fe40000010000 */
[----:B------:R-:W-:-:S06]  /*1b80*/  WARPGROUP.ARRIVE ;  /* 0x00000000000079c5 */ /* 0x000fcc0000000000 */
[----:B------:R-:W-:Y:S03]  /*1b90*/  HGMMA.64x64x16.F32.BF16 R24, gdesc[UR4].tnspA, R24, gsb0 ;  /* 0x20e00000041879f0 */ /* 0x000fe60008001818 */
[----:B------:R-:W-:Y:S02]  /*1ba0*/  WARPGROUP.DEPBAR.LE gsb0, 0x0 ;  /* 0x00008000000079c5 */ /* 0x000fe40000010000 */
[----:B------:R-:W-:Y:S05]  /*1bb0*/  @!P2 BRA `(.L_x_18) ;  /* 0x00000008004ca947 */ /* 0x000fea0003800000 */
[----:B------:R-:W-:Y:S01]  /*1bc0*/  UIADD3 UR13, UR42, 0x1, URZ ;  /* 0x000000012a0d7890 */ /* 0x000fe2000fffe03f */
[----:B01----:R-:W-:Y:S01]  /*1bd0*/  IMAD.U32 R0, RZ, RZ, UR44 ;  /* 0x0000002cff007e24 */ /* 0x003fe2000f8e00ff */
[----:B------:R-:W-:Y:S02]  /*1be0*/  UMOV UR9, UR42 ;  /* 0x0000002a00097c82 */ /* 0x000fe40008000000 */
[----:B------:R-:W-:-:S04]  /*1bf0*/  UISETP.NE.AND UP0, UPT, UR13, 0x2, UPT ;  /* 0x000000020d00788c */ /* 0x000fc8000bf05270 */
[----:B------:R-:W-:Y:S02]  /*1c00*/  USEL UR4, URZ, 0x1, UP0 ;  /* 0x000000013f047887 */ /* 0x000fe40008000000 */
[----:B------:R-:W-:Y:S02]  /*1c10*/  USEL UR13, UR13, URZ, UP0 ;  /* 0x0000003f0d0d7287 */ /* 0x000fe40008000000 */
[----:B------:R-:W-:-:S06]  /*1c20*/  ULOP3.LUT UR4, UR36, UR4, URZ, 0x3c, !UPT ;  /* 0x0000000424047292 */ /* 0x000fcc000f8e3c3f */
[----:B------:R-:W-:-:S07]  /*1c30*/  IMAD.U32 R5, RZ, RZ, UR4 ;  /* 0x00000004ff057e24 */ /* 0x000fce000f8e00ff */
.L_x_25:
[----:B01----:R-:W-:Y:S05]  /*1c40*/  @!P0 BRA `(.L_x_19) ;  /* 0x0000000000048947 */ /* 0x003fea0003800000 */
[----:B------:R-:W-:Y:S01]  /*1c50*/  BPT.TRAP 0x1 ;  /* 0x000000040000795c */ /* 0x000fe20000300000 */
.L_x_19:
[----:B------:R-:W0:Y:S01]  /*1c60*/  S2UR UR4, SR_CgaCtaId ;  /* 0x00000000000479c3 */ /* 0x000e220000008800 */
[----:B------:R-:W-:Y:S01]  /*1c70*/  UMOV UR10, 0x400 ;  /* 0x00000400000a7882 */ /* 0x000fe20000000000 */
[----:B------:R-:W-:Y:S01]  /*1c80*/  SHF.L.U32 R3, R5, 0x1f, RZ ;  /* 0x0000001f05037819 */ /* 0x000fe200000006ff */
[----:B0-----:R-:W-:-:S04]  /*1c90*/  ULEA UR10, UR4, UR10, 0x18 ;  /* 0x0000000a040a7291 */ /* 0x001fc8000f8ec03f */
[----:B------:R-:W-:-:S09]  /*1ca0*/  ULEA UR4, UR13, UR10, 0x3 ;  /* 0x0000000a0d047291 */ /* 0x000fd2000f8e183f */
[----:B------:R0:W1:Y:S01]  /*1cb0*/  SYNCS.PHASECHK.TRANS64.TRYWAIT P1, [UR4], R3 ;  /* 0x00000003ff0075a7 */ /* 0x0000620008020144 */
[----:B------:R-:W-:Y:S05]  /*1cc0*/  @!P0 BRA `(.L_x_20) ;  /* 0x0000000000048947 */ /* 0x000fea0003800000 */
[----:B------:R-:W-:Y:S01]  /*1cd0*/  BPT.TRAP 0x1 ;  /* 0x000000040000795c */ /* 0x000fe20000300000 */
.L_x_20:
[----:B-1----:R-:W-:Y:S05]  /*1ce0*/  @P1 BRA `(.L_x_21) ;  /* 0x0000000000081947 */ /* 0x002fea0003800000 */
[----:B------:R-:W1:Y:S02]  /*1cf0*/  SYNCS.PHASECHK.TRANS64.TRYWAIT P1, [UR4], R3 ;  /* 0x00000003ff0075a7 */ /* 0x000e640008020144 */
[----:B-1----:R-:W-:Y:S05]  /*1d00*/  @!P1 BRA `(.L_x_22) ;  /* 0x0000007000f09947 */ /* 0x002fea0003800000 */
.L_x_21:
[----:B------:R-:W-:Y:S01]  /*1d10*/  ULEA UR12, UR13, UR8, 0xa ;  /* 0x000000080d0c7291 */ /* 0x000fe2000f8e503f */
[----:B------:R-:W-:Y:S01]  /*1d20*/  WARPGROUP.ARRIVE ;  /* 0x00000000000079c5 */ /* 0x000fe20000000000 */
[----:B------:R-:W-:Y:S01]  /*1d30*/  ULEA UR11, UR13, UR45, 0xc ;  /* 0x0000002d0d0b7291 */ /* 0x000fe2000f8e603f */
[----:B------:R-:W-:Y:S01]  /*1d40*/  UMOV UR7, 0x40000040 ;  /* 0x4000004000077882 */ /* 0x000fe20000000000 */
[----:B------:R-:W-:Y:S02]  /*1d50*/  UMOV UR5, 0x40000040 ;  /* 0x4000004000057882 */ /* 0x000fe40000000000 */
[----:B------:R-:W-:Y:S01]  /*1d60*/  UIADD3 UR14, UR11, 0x800, URZ ;  /* 0x000008000b0e7890 */ /* 0x000fe2000fffe03f */
[----:B------:R-:W-:Y:S02]  /*1d70*/  UMOV UR6, UR12 ;  /* 0x0000000c00067c82 */ /* 0x000fe40008000000 */
[----:B------:R-:W-:Y:S02]  /*1d80*/  UMOV UR4, UR11 ;  /* 0x0000000b00047c82 */ /* 0x000fe40008000000 */
[----:B------:R-:W-:Y:S01]  /*1d90*/  HGMMA.64x64x16.F32.BF16 R56, gdesc[UR4].tnspA, R56, gsb0 ;  /* 0x20e00000043879f0 */ /* 0x000fe20008001838 */
[----:B------:R-:W-:Y:S01]  /*1da0*/  UMOV UR5, 0x40000040 ;  /* 0x4000004000057882 */ /* 0x000fe20000000000 */
[----:B------:R-:W-:Y:S01]  /*1db0*/  UMOV UR4, UR14 ;  /* 0x0000000e00047c82 */ /* 0x000fe20008000000 */
[----:B------:R-:W-:Y:S01]  /*1dc0*/  UIADD3 UR14, UR11, 0x880, URZ ;  /* 0x000008800b0e7890 */ /* 0x000fe2000fffe03f */
[----:B------:R-:W-:-:S02]  /*1dd0*/  WARPGROUP.DEPBAR.LE gsb0, 0x0 ;  /* 0x00008000000079c5 */ /* 0x000fc40000010000 */
        /* <DEDUP_REMOVED lines=76> */
[----:B------:R-:W-:Y:S02]  /*22a0*/  WARPGROUP.DEPBAR.LE gsb0, 0x0 ;  /* 0x00008000000079c5 */ /* 0x000fe40000010000 */
[----:B------:R-:W-:-:S06]  /*22b0*/  WARPGROUP.ARRIVE ;  /* 0x00000000000079c5 */ /* 0x000fcc0000000000 */
[----:B------:R-:W-:Y:S01]  /*22c0*/  HGMMA.64x64x16.F32.BF16 R24, gdesc[UR4].tnspA, R24, gsb0 ;  /* 0x20e00000041879f0 */ /* 0x000fe20008001818 */
[----:B------:R-:W-:Y:S02]  /*22d0*/  UIADD3 UR6, UR12, 0x206, URZ ;  /* 0x000002060c067890 */ /* 0x000fe4000fffe03f */
[----:B------:R-:W-:Y:S01]  /*22e0*/  UIADD3 UR4, UR11, 0x380, URZ ;  /* 0x000003800b047890 */ /* 0x000fe2000fffe03f */
[----:B------:R-:W-:Y:S01]  /*22f0*/  UMOV UR7, 0x40000040 ;  /* 0x4000004000077882 */ /* 0x000fe20000000000 */
[----:B------:R-:W-:Y:S01]  /*2300*/  UMOV UR5, 0x40000040 ;  /* 0x4000004000057882 */ /* 0x000fe20000000000 */
[----:B------:R-:W-:Y:S01]  /*2310*/  UIADD3 UR11, UR11, 0xb80, URZ ;  /* 0x00000b800b0b7890 */ /* 0x000fe2000fffe03f */
        /* <DEDUP_REMOVED lines=10> */
[----:B------:R-:W-:Y:S01]  /*23c0*/  BPT.TRAP 0x1 ;  /* 0x000000040000795c */ /* 0x000fe20000300000 */
.L_x_23:
[----:B------:R-:W-:Y:S01]  /*23d0*/  ULEA UR10, UR9, UR10, 0x3 ;  /* 0x0000000a090a7291 */ /* 0x000fe2000f8e183f */
[----:B------:R-:W-:-:S03]  /*23e0*/  ISETP.GT.U32.AND P1, PT, R18, 0x1, PT ;  /* 0x000000011200780c */ /* 0x000fc60003f24070 */
[----:B------:R-:W-:-:S04]  /*23f0*/  UIADD3 UR10, UR10, 0x10, URZ ;  /* 0x000000100a0a7890 */ /* 0x000fc8000fffe03f */
[----:B------:R-:W-:-:S09]  /*2400*/  UPRMT UR10, URZ, 0x654, UR10 ;  /* 0x000006543f0a7896 */ /* 0x000fd2000800000a */
[----:B------:R-:W-:Y:S01]  /*2410*/  SYNCS.ARRIVE.TRANS64.RED.A1T0 RZ, [UR10], RZ ;  /* 0x000000ffffff79a7 */ /* 0x000fe2000810040a */
[----:B------:R-:W-:Y:S05]  /*2420*/  @P1 BRA `(.L_x_24) ;  /* 0x0000000000041947 */ /* 0x000fea0003800000 */
[----:B------:R-:W-:Y:S01]  /*2430*/  BPT.TRAP 0x1 ;  /* 0x000000040000795c */ /* 0x000fe20000300000 */
.L_x_24:
[----:B------:R-:W-:Y:S01]  /*2440*/  UIADD3 UR13, UR13, 0x1, URZ ;  /* 0x000000010d0d7890 */ /* 0x000fe2000fffe03f */
[C---:B------:R-:W-:Y:S01]  /*2450*/  ISETP.GT.AND P1, PT, R0.reuse, 0x1, PT ;  /* 0x000000010000780c */ /* 0x040fe20003f24270 */
[----:B------:R-:W-:Y:S01]  /*2460*/  UIADD3 UR9, UR9, 0x1, URZ ;  /* 0x0000000109097890 */ /* 0x000fe2000fffe03f */
[----:B------:R-:W-:Y:S01]  /*2470*/  VIADD R0, R0, 0xffffffff ;  /* 0xffffffff00007836 */ /* 0x000fe20000000000 */
[----:B------:R-:W-:Y:S02]  /*2480*/  UISETP.NE.AND UP0, UPT, UR13, 0x2, UPT ;  /* 0x000000020d00788c */ /* 0x000fe4000bf05270 */
[----:B------:R-:W-:Y:S02]  /*2490*/  UISETP.NE.AND UP1, UPT, UR9, 0x2, UPT ;  /* 0x000000020900788c */ /* 0x000fe4000bf25270 */
[----:B------:R-:W-:Y:S02]  /*24a0*/  USEL UR4, URZ, 0x1, UP0 ;  /* 0x000000013f047887 */ /* 0x000fe40008000000 */
[----:B------:R-:W-:-:S02]  /*24b0*/  USEL UR13, UR13, URZ, UP0 ;  /* 0x0000003f0d0d7287 */ /* 0x000fc40008000000 */
[----:B------:R-:W-:Y:S02]  /*24c0*/  USEL UR9, UR9, URZ, UP1 ;  /* 0x0000003f09097287 */ /* 0x000fe40008800000 */
[----:B------:R-:W-:Y:S01]  /*24d0*/  LOP3.LUT R5, R5, UR4, RZ, 0x3c, !PT ;  /* 0x0000000405057c12 */ /* 0x000fe2000f8e3cff */
[----:B------:R-:W-:Y:S09]  /*24e0*/  @P1 BRA `(.L_x_25) ;  /* 0xfffffff400d41947 */ /* 0x000ff2000383ffff */
.L_x_18:
[----:B01----:R-:W0:Y:S02]  /*24f0*/  LDC R0, c[0x0][0x28c] ;  /* 0x0000a300ff007b82 */ /* 0x003e240000000800 */
[----:B0-----:R-:W-:-:S13]  /*2500*/  ISETP.GE.AND P1, PT, R0, 0x1, PT ;  /* 0x000000010000780c */ /* 0x001fda0003f26270 */
[----:B------:R-:W-:Y:S05]  /*2510*/  @!P1 BRA `(.L_x_26) ;  /* 0x0000000000389947 */ /* 0x000fea0003800000 */
[----:B------:R-:W-:Y:S05]  /*2520*/  @!P0 BRA `(.L_x_27) ;  /* 0x0000000000048947 */ /* 0x000fea0003800000 */
[----:B------:R-:W-:Y:S01]  /*2530*/  BPT.TRAP 0x1 ;  /* 0x000000040000795c */ /* 0x000fe20000300000 */
.L_x_27:
[----:B------:R-:W0:Y:S01]  /*2540*/  S2UR UR6, SR_CgaCtaId ;  /* 0x00000000000679c3 */ /* 0x000e220000008800 */
[----:B------:R-:W-:Y:S01]  /*2550*/  UIADD3 UR4, UR44, UR42, URZ ;  /* 0x0000002a2c047290 */ /* 0x000fe2000fffe03f */
[----:B------:R-:W-:Y:S01]  /*2560*/  ISETP.GT.U32.AND P0, PT, R18, 0x1, PT ;  /* 0x000000011200780c */ /* 0x000fe20003f04070 */
[----:B------:R-:W-:Y:S02]  /*2570*/  UMOV UR5, 0x400 ;  /* 0x0000040000057882 */ /* 0x000fe40000000000 */
[----:B------:R-:W-:-:S04]  /*2580*/  USHF.L.U32 UR4, UR4, 0x3, URZ ;  /* 0x0000000304047899 */ /* 0x000fc8000800063f */
[----:B------:R-:W-:Y:S02]  /*2590*/  ULOP3.LUT UR4, UR4, 0x8, URZ, 0xc0, !UPT ;  /* 0x0000000804047892 */ /* 0x000fe4000f8ec03f */
[----:B0-----:R-:W-:-:S04]  /*25a0*/  ULEA UR5, UR6, UR5, 0x18 ;  /* 0x0000000506057291 */ /* 0x001fc8000f8ec03f */
[----:B------:R-:W-:-:S04]  /*25b0*/  UIADD3 UR4, UR5, 0x10, UR4 ;  /* 0x0000001005047890 */ /* 0x000fc8000fffe004 */
[----:B------:R-:W-:-:S09]  /*25c0*/  UPRMT UR4, URZ, 0x654, UR4 ;  /* 0x000006543f047896 */ /* 0x000fd20008000004 */
[----:B------:R-:W-:Y:S01]  /*25d0*/  SYNCS.ARRIVE.TRANS64.RED.A1T0 RZ, [UR4], RZ ;  /* 0x000000ffffff79a7 */ /* 0x000fe20008100404 */
[----:B------:R-:W-:Y:S05]  /*25e0*/  @P0 BRA `(.L_x_26) ;  /* 0x0000000000040947 */ /* 0x000fea0003800000 */
[----:B------:R-:W-:Y:S01]  /*25f0*/  BPT.TRAP 0x1 ;  /* 0x000000040000795c */ /* 0x000fe20000300000 */
.L_x_26:
[----:B------:R-:W-:Y:S01]  /*2600*/  IMAD.SHL.U32 R101, R101, 0x40, RZ ;  /* 0x0000004065657824 */ /* 0x000fe200078e00ff */
[----:B------:R-:W-:Y:S01]  /*2610*/  ULDC UR6, c[0x0][0x288] ;  /* 0x0000a20000067ab9 */ /* 0x000fe20000000800 */
[----:B------:R-:W-:Y:S01]  /*2620*/  SHF.R.S32.HI R21, RZ, 0x1f, R19 ;  /* 0x0000001fff157819 */ /* 0x000fe20000011413 */
[----:B------:R-:W-:Y:S01]  /*2630*/  IMAD.SHL.U32 R3, R109, 0x100, RZ ;  /* 0x000001006d037824 */ /* 0x000fe200078e00ff */
[----:B------:R-:W-:Y:S01]  /*2640*/  ULDC.64 UR4, c[0x0][0x5d0] ;  /* 0x0001740000047ab9 */ /* 0x000fe20000000a00 */
[----:B------:R-:W-:Y:S01]  /*2650*/  LOP3.LUT R8, R101, 0x6, R96, 0xf8, !PT ;  /* 0x0000000665087812 */ /* 0x000fe200078ef860 */
[----:B------:R-:W-:Y:S01]  /*2660*/  IMAD.WIDE R108, R109, 0x100, R22 ;  /* 0x000001006d6c7825 */ /* 0x000fe200078e0216 */
[----:B------:R-:W-:Y:S01]  /*2670*/  ISETP.GE.AND P0, PT, R101, UR6, PT ;  /* 0x0000000665007c0c */ /* 0x000fe2000bf06270 */
[----:B------:R-:W-:Y:S01]  /*2680*/  ULDC UR6, c[0x0][0x284] ;  /* 0x0000a10000067ab9 */ /* 0x000fe20000000800 */
[----:B------:R-:W-:Y:S01]  /*2690*/  SHF.R.S32.HI R9, RZ, 0x1f, R8 ;  /* 0x0000001fff097819 */ /* 0x000fe20000011408 */
[----:B------:R-:W-:Y:S01]  /*26a0*/  IMAD R0, R21, UR4, RZ ;  /* 0x0000000415007c24 */ /* 0x000fe2000f8e02ff */
[----:B------:R-:W-:-:S03]  /*26b0*/  ISETP.GE.OR P0, PT, R3, UR6, P0 ;  /* 0x0000000603007c0c */ /* 0x000fc60008706670 */
[C---:B------:R-:W-:Y:S02]  /*26c0*/  IMAD R7, R19.reuse, UR5, R0 ;  /* 0x0000000513077c24 */ /* 0x040fe4000f8e0200 */
[----:B------:R-:W-:Y:S01]  /*26d0*/  IMAD.WIDE.U32 R4, R19, UR4, R8 ;  /* 0x0000000413047c25 */ /* 0x000fe2000f8e0008 */
[----:B------:R-:W-:-:S03]  /*26e0*/  ULDC.64 UR4, c[0x0][0x5c8] ;  /* 0x0001720000047ab9 */ /* 0x000fc60000000a00 */
[----:B------:R-:W-:Y:S02]  /*26f0*/  IMAD R11, R109, UR4, RZ ;  /* 0x000000046d0b7c24 */ /* 0x000fe4000f8e02ff */
[----:B------:R-:W-:Y:S02]  /*2700*/  IMAD.IADD R5, R5, 0x1, R7 ;  /* 0x0000000105057824 */ /* 0x000fe400078e0207 */
[C---:B------:R-:W-:Y:S02]  /*2710*/  IMAD R11, R108.reuse, UR5, R11 ;  /* 0x000000056c0b7c24 */ /* 0x040fe4000f8e020b */
[----:B------:R-:W-:-:S04]  /*2720*/  IMAD.WIDE.U32 R112, R108, UR4, R4 ;  /* 0x000000046c707c25 */ /* 0x000fc8000f8e0004 */
[----:B------:R-:W-:Y:S01]  /*2730*/  IMAD.MOV.U32 R0, RZ, RZ, -0x1 ;  /* 0xffffffffff007424 */ /* 0x000fe200078e00ff */
[----:B------:R-:W-:Y:S06]  /*2740*/  @P0 BRA `(.L_x_28) ;  /* 0x0000004c00000947 */ /* 0x000fec0003800000 */
[----:B-----5:R-:W-:Y:S01]  /*2750*/  FSETP.NEU.AND P1, PT, R89, RZ, PT ;  /* 0x000000ff5900720b */ /* 0x020fe20003f2d000 */
[----:B------:R-:W-:Y:S01]  /*2760*/  IMAD.IADD R4, R90, 0x1, -R101 ;  /* 0x000000015a047824 */ /* 0x000fe200078e0a65 */
[----:B------:R-:W-:Y:S01]  /*2770*/  BSSY B0, `(.L_x_28) ;  /* 0x00004bd000007945 */ /* 0x000fe20003800000 */
[----:B------:R-:W-:Y:S02]  /*2780*/  IMAD.IADD R3, R100, 0x1, -R3 ;  /* 0x0000000164037824 */ /* 0x000fe400078e0a03 */
[----:B------:R-:W-:Y:S01]  /*2790*/  IMAD.IADD R105, R113, 0x1, R11 ;  /* 0x0000000171697824 */ /* 0x000fe200078e020b */
[----:B------:R-:W-:-:S04]  /*27a0*/  ISETP.GT.AND P6, PT, R4, RZ, PT ;  /* 0x000000ff0400720c */ /* 0x000fc80003fc4270 */
[----:B------:R-:W-:-:S03]  /*27b0*/  ISETP.GT.AND P0, PT, R3, RZ, P6 ;  /* 0x000000ff0300720c */ /* 0x000fc60003704270 */
[----:B------:R-:W-:Y:S10]  /*27c0*/  @!P1 BRA `(.L_x_29) ;  /* 0x0000003400709947 */ /* 0x000ff40003800000 */
[----:B------:R-:W0:Y:S01]  /*27d0*/  LDC.64 R14, c[0x0][0x5b8] ;  /* 0x00016e00ff0e7b82 */ /* 0x000e220000000a00 */
[----:B------:R-:W-:-:S07]  /*27e0*/  ULDC.64 UR4, c[0x0][0x5c0] ;  /* 0x0001700000047ab9 */ /* 0x000fce0000000a00 */
[----:B------:R-:W1:Y:S08]  /*27f0*/  LDC.64 R106, c[0x0][0x5b0] ;  /* 0x00016c00ff6a7b82 */ /* 0x000e700000000a00 */
[----:B------:R-:W2:Y:S01]  /*2800*/  LDC.64 R12, c[0x0][0x5a8] ;  /* 0x00016a00ff0c7b82 */ /* 0x000ea20000000a00 */
[-C--:B0-----:R-:W-:Y:S02]  /*2810*/  IMAD R6, R21, R14.reuse, RZ ;  /* 0x0000000e15067224 */ /* 0x081fe400078e02ff */
[----:B------:R-:W-:-:S04]  /*2820*/  IMAD.WIDE.U32 R20, R19, R14, R8 ;  /* 0x0000000e13147225 */ /* 0x000fc800078e0008 */
[----:B------:R-:W-:Y:S02]  /*2830*/  IMAD R101, R19, R15, R6 ;  /* 0x0000000f13657224 */ /* 0x000fe400078e0206 */
[-C--:B-1----:R-:W-:Y:S02]  /*2840*/  IMAD R5, R109, R106.reuse, RZ ;  /* 0x0000006a6d057224 */ /* 0x082fe400078e02ff */
[----:B------:R-:W-:Y:S02]  /*2850*/  IMAD.IADD R103, R21, 0x1, R101 ;  /* 0x0000000115677824 */ /* 0x000fe400078e0265 */
[----:B------:R-:W-:Y:S02]  /*2860*/  IMAD.MOV.U32 R102, RZ, RZ, R20 ;  /* 0x000000ffff667224 */ /* 0x000fe400078e0014 */
[C---:B------:R-:W-:Y:S02]  /*2870*/  IMAD R119, R108.reuse, R107, R5 ;  /* 0x0000006b6c777224 */ /* 0x040fe400078e0205 */
[----:B------:R-:W-:-:S04]  /*2880*/  IMAD.WIDE.U32 R6, R108, R106, R102 ;  /* 0x0000006a6c067225 */ /* 0x000fc800078e0066 */
[----:B------:R-:W-:Y:S01]  /*2890*/  IMAD.IADD R5, R7, 0x1, R119 ;  /* 0x0000000107057824 */ /* 0x000fe200078e0277 */
[----:B--2---:R-:W-:-:S04]  /*28a0*/  LEA R10, P1, R6, R12, 0x1 ;  /* 0x0000000c060a7211 */ /* 0x004fc800078208ff */
[----:B------:R-:W-:-:S05]  /*28b0*/  LEA.HI.X R11, R6, R13, R5, 0x1, P1 ;  /* 0x0000000d060b7211 */ /* 0x000fca00008f0c05 */
[----:B------:R-:W2:Y:S01]  /*28c0*/  @P0 LDG.E.LTC128B.U16 R5, desc[UR40][R10.64] ;  /* 0x000000280a050981 */ /* 0x000ea2000c1e1520 */
[----:B------:R-:W-:Y:S01]  /*28d0*/  ISETP.GT.AND P4, PT, R4, 0x1, PT ;  /* 0x000000010400780c */ /* 0x000fe20003f84270 */
[----:B------:R-:W-:Y:S01]  /*28e0*/  IMAD.WIDE.U32 R6, R108, R106, R8 ;  /* 0x0000006a6c067225 */ /* 0x000fe200078e0008 */
[----:B------:R-:W-:Y:S01]  /*28f0*/  BSSY B1, `(.L_x_30) ;  /* 0x0000013000017945 */ /* 0x000fe20003800000 */
[----:B------:R-:W-:Y:S02]  /*2900*/  SHF.L.U64.HI R113, R106, 0x3, R107 ;  /* 0x000000036a717819 */ /* 0x000fe4000001026b */
[----:B------:R-:W-:Y:S01]  /*2910*/  IMAD.IADD R7, R119, 0x1, R7 ;  /* 0x0000000177077824 */ /* 0x000fe200078e0207 */
[----:B------:R-:W-:Y:S01]  /*2920*/  P2R R117, PR, RZ, 0x10 ;  /* 0x00000010ff757803 */ /* 0x000fe20000000000 */
[----:B------:R-:W-:-:S04]  /*2930*/  IMAD.WIDE.U32 R110, R19, R14, R6 ;  /* 0x0000000e136e7225 */ /* 0x000fc800078e0006 */
[----:B------:R-:W-:Y:S01]  /*2940*/  IMAD.IADD R7, R101, 0x1, R111 ;  /* 0x0000000165077824 */ /* 0x000fe200078e026f */
[----:B------:R-:W-:-:S04]  /*2950*/  LEA R6, P2, R110, R12, 0x1 ;  /* 0x0000000c6e067211 */ /* 0x000fc800078408ff */
[----:B------:R-:W-:Y:S01]  /*2960*/  LEA.HI.X R7, R110, R13, R7, 0x1, P2 ;  /* 0x0000000d6e077211 */ /* 0x000fe200010f0c07 */
[----:B--2---:R-:W-:-:S04]  /*2970*/  IMAD.U32 R104, R5, 0x10000, RZ ;  /* 0x0001000005687824 */ /* 0x004fc800078e00ff */
[----:B------:R-:W-:Y:S01]  /*2980*/  FMUL R15, R104, R89 ;  /* 0x00000059680f7220 */ /* 0x000fe20000400000 */
[----:B------:R-:W-:-:S03]  /*2990*/  LEA R104, P1, R112, UR4, 0x1 ;  /* 0x0000000470687c11 */ /* 0x000fc6000f8208ff */
[----:B------:R-:W-:Y:S01]  /*29a0*/  FFMA R15, R56, R88, R15 ;  /* 0x00000058380f7223 */ /* 0x000fe2000000000f */
[----:B------:R-:W-:Y:S01]  /*29b0*/  LEA.HI.X R105, R112, UR5, R105, 0x1, P1 ;  /* 0x0000000570697c11 */ /* 0x000fe200088f0c69 */
[----:B------:R-:W-:Y:S01]  /*29c0*/  IMAD.SHL.U32 R112, R106, 0x8, RZ ;  /* 0x000000086a707824 */ /* 0x000fe200078e00ff */
[----:B------:R-:W-:Y:S02]  /*29d0*/  ISETP.GT.AND P1, PT, R3, RZ, P4 ;  /* 0x000000ff0300720c */ /* 0x000fe40002724270 */
[----:B------:R-:W-:-:S05]  /*29e0*/  F2FP.BF16.F32.PACK_AB R15, RZ, R15 ;  /* 0x0000000fff0f723e */ /* 0x000fca00000010ff */
[----:B------:R0:W-:Y:S06]  /*29f0*/  @P0 STG.E.U16 desc[UR40][R104.64], R15 ;  /* 0x0000000f68000986 */ /* 0x0001ec000c101528 */
[----:B------:R-:W-:Y:S05]  /*2a00*/  @!P1 BRA `(.L_x_31) ;  /* 0x0000000000049947 */ /* 0x000fea0003800000 */
[----:B------:R1:W5:Y:S02]  /*2a10*/  LDG.E.LTC128B.U16 R5, desc[UR40][R6.64+0x2] ;  /* 0x0000022806057981 */ /* 0x000364000c1e1520 */
.L_x_31:
[----:B------:R-:W-:Y:S05]  /*2a20*/  BSYNC B1 ;  /* 0x0000000000017941 */ /* 0x000fea0003800000 */
.L_x_30:
[----:B-----5:R-:W-:Y:S01]  /*2a30*/  IMAD.U32 R10, R5, 0x10000, RZ ;  /* 0x00010000050a7824 */ /* 0x020fe200078e00ff */
[----:B------:R-:W-:Y:S01]  /*2a40*/  ISETP.GT.AND P0, PT, R3, 0x8, P6 ;  /* 0x000000080300780c */ /* 0x000fe20003704270 */
[----:B------:R-:W-:Y:S01]  /*2a50*/  IMAD.WIDE.U32 R114, R108, R106, R112 ;  /* 0x0000006a6c727225 */ /* 0x000fe200078e0070 */
[----:B0-----:R-:W-:-:S03]  /*2a60*/  PRMT R15, R5, 0x7610, R15 ;  /* 0x00007610050f7816 */ /* 0x001fc6000000000f */
[----:B------:R-:W-:Y:S01]  /*2a70*/  FMUL R10, R10, R89 ;  /* 0x000000590a0a7220 */ /* 0x000fe20000400000 */
[----:B------:R-:W-:Y:S01]  /*2a80*/  IMAD.IADD R119, R119, 0x1, R115 ;  /* 0x0000000177777824 */ /* 0x000fe200078e0273 */
[----:B------:R-:W-:Y:S02]  /*2a90*/  IADD3 R11, P2, R20, R114, RZ ;  /* 0x00000072140b7210 */ /* 0x000fe40007f5e0ff */
[----:B------:R-:W-:-:S03]  /*2aa0*/  FFMA R57, R57, R88, R10 ;  /* 0x0000005839397223 */ /* 0x000fc6000000000a */
[----:B------:R-:W-:Y:S01]  /*2ab0*/  IMAD.X R56, R119, 0x1, R103, P2 ;  /* 0x0000000177387824 */ /* 0x000fe200010e0667 */
[C---:B------:R-:W-:Y:S02]  /*2ac0*/  LEA R10, P2, R11.reuse, R12, 0x1 ;  /* 0x0000000c0b0a7211 */ /* 0x040fe400078408ff */
[----:B------:R-:W-:Y:S02]  /*2ad0*/  F2FP.BF16.F32.PACK_AB R57, RZ, R57 ;  /* 0x00000039ff39723e */ /* 0x000fe400000010ff */
[----:B------:R-:W-:Y:S01]  /*2ae0*/  LEA.HI.X R11, R11, R13, R56, 0x1, P2 ;  /* 0x0000000d0b0b7211 */ /* 0x000fe200010f0c38 */
[----:B------:R-:W-:Y:S01]  /*2af0*/  @P1 IMAD.MOV.U32 R56, RZ, RZ, R104 ;  /* 0x000000ffff381224 */ /* 0x000fe200078e0068 */
[----:B------:R-:W-:Y:S01]  /*2b00*/  PRMT R111, R57, 0x7610, R111 ;  /* 0x00007610396f7816 */ /* 0x000fe2000000006f */
[----:B------:R-:W-:-:S05]  /*2b10*/  @P1 IMAD.MOV.U32 R57, RZ, RZ, R105 ;  /* 0x000000ffff391224 */ /* 0x000fca00078e0069 */
[----:B------:R0:W-:Y:S04]  /*2b20*/  @P1 STG.E.U16 desc[UR40][R56.64+0x2], R111 ;  /* 0x0000026f38001986 */ /* 0x0001e8000c101528 */
[----:B------:R-:W2:Y:S01]  /*2b30*/  @P0 LDG.E.LTC128B.U16 R15, desc[UR40][R10.64] ;  /* 0x000000280a0f0981 */ /* 0x000ea2000c1e1520 */
[----:B------:R-:W-:Y:S01]  /*2b40*/  IADD3 R114, P1, R8, R114, RZ ;  /* 0x0000007208727210 */ /* 0x000fe20007f3e0ff */
[----:B------:R-:W-:Y:S01]  /*2b50*/  BSSY B1, `(.L_x_32) ;  /* 0x0000012000017945 */ /* 0x000fe20003800000 */
[----:B------:R-:W-:-:S03]  /*2b60*/  SHF.L.U64.HI R121, R94, 0x1, R93 ;  /* 0x000000015e797819 */ /* 0x000fc6000001025d */
[----:B------:R-:W-:Y:S01]  /*2b70*/  IMAD.X R115, R9, 0x1, R119, P1 ;  /* 0x0000000109737824 */ /* 0x000fe200008e0677 */
[----:B------:R-:W-:Y:S01]  /*2b80*/  ISETP.GT.AND P1, PT, R3, 0x8, P4 ;  /* 0x000000080300780c */ /* 0x000fe20002724270 */
[----:B------:R-:W-:Y:S02]  /*2b90*/  IMAD.SHL.U32 R119, R94, 0x2, RZ ;  /* 0x000000025e777824 */ /* 0x000fe400078e00ff */
[----:B------:R-:W-:-:S04]  /*2ba0*/  IMAD.WIDE.U32 R114, R19, R14, R114 ;  /* 0x0000000e13727225 */ /* 0x000fc800078e0072 */
[----:B0-----:R-:W-:Y:S01]  /*2bb0*/  IMAD.IADD R57, R101, 0x1, R115 ;  /* 0x0000000165397824 */ /* 0x001fe200078e0273 */
[----:B------:R-:W-:-:S04]  /*2bc0*/  LEA R56, P3, R114, R12, 0x1 ;  /* 0x0000000c72387211 */ /* 0x000fc800078608ff */
[----:B------:R-:W-:Y:S01]  /*2bd0*/  LEA.HI.X R57, R114, R13, R57, 0x1, P3 ;  /* 0x0000000d72397211 */ /* 0x000fe200018f0c39 */
[----:B--2---:R-:W-:-:S04]  /*2be0*/  IMAD.U32 R110, R15, 0x10000, RZ ;  /* 0x000100000f6e7824 */ /* 0x004fc800078e00ff */
[----:B------:R-:W-:Y:S01]  /*2bf0*/  FMUL R5, R110, R89 ;  /* 0x000000596e057220 */ /* 0x000fe20000400000 */
[----:B------:R-:W-:-:S03]  /*2c00*/  IADD3 R110, P2, R119, R104, RZ ;  /* 0x00000068776e7210 */ /* 0x000fc60007f5e0ff */
[----:B------:R-:W-:Y:S02]  /*2c10*/  FFMA R5, R58, R88, R5 ;  /* 0x000000583a057223 */ /* 0x000fe40000000005 */
[----:B------:R-:W-:-:S03]  /*2c20*/  IMAD.X R111, R121, 0x1, R105, P2 ;  /* 0x00000001796f7824 */ /* 0x000fc600010e0669 */
[----:B------:R-:W-:-:S05]  /*2c30*/  F2FP.BF16.F32.PACK_AB R5, RZ, R5 ;  /* 0x00000005ff05723e */ /* 0x000fca00000010ff */
[----:B------:R0:W-:Y:S01]  /*2c40*/  @P0 STG.E.U16 desc[UR40][R110.64], R5 ;  /* 0x000000056e000986 */ /* 0x0001e2000c101528 */
[----:B------:R-:W-:Y:S05]  /*2c50*/  @!P1 BRA `(.L_x_33) ;  /* 0x0000000000049947 */ /* 0x000fea0003800000 */
[----:B------:R2:W5:Y:S02]  /*2c60*/  LDG.E.LTC128B.U16 R15, desc[UR40][R56.64+0x2] ;  /* 0x00000228380f7981 */ /* 0x000564000c1e1520 */
.L_x_33:
[----:B------:R-:W-:Y:S05]  /*2c70*/  BSYNC B1 ;  /* 0x0000000000017941 */ /* 0x000fea0003800000 */
.L_x_32:
[----:B-----5:R-:W-:Y:S01]  /*2c80*/  IMAD.U32 R10, R15, 0x10000, RZ ;  /* 0x000100000f0a7824 */ /* 0x020fe200078e00ff */
[----:B------:R-:W-:Y:S01]  /*2c90*/  ISETP.GT.AND P4, PT, R4, 0x8, PT ;  /* 0x000000080400780c */ /* 0x000fe20003f84270 */
[----:B------:R-:W-:Y:S01]  /*2ca0*/  IMAD.MOV.U32 R58, RZ, RZ, R110 ;  /* 0x000000ffff3a7224 */ /* 0x000fe200078e006e */
[----:B------:R-:W-:Y:S01]  /*2cb0*/  BSSY B1, `(.L_x_34) ;  /* 0x000000b000017945 */ /* 0x000fe20003800000 */
[----:B------:R-:W-:Y:S01]  /*2cc0*/  FMUL R10, R10, R89 ;  /* 0x000000590a0a7220 */ /* 0x000fe20000400000 */
[----:B------:R-:W-:Y:S02]  /*2cd0*/  ISETP.GT.AND P0, PT, R3, RZ, P4 ;  /* 0x000000ff0300720c */ /* 0x000fe40002704270 */
[----:B------:R-:W-:Y:S01]  /*2ce0*/  P2R R115, PR, RZ, 0x10 ;  /* 0x00000010ff737803 */ /* 0x000fe20000000000 */
[----:B------:R-:W-:Y:S01]  /*2cf0*/  FFMA R10, R59, R88, R10 ;  /* 0x000000583b0a7223 */ /* 0x000fe2000000000a */
[----:B------:R-:W-:Y:S01]  /*2d00*/  IMAD.MOV.U32 R59, RZ, RZ, R111 ;  /* 0x000000ffff3b7224 */ /* 0x000fe200078e006f */
[----:B------:R-:W-:-:S03]  /*2d10*/  PRMT R114, R15, 0x7610, R114 ;  /* 0x000076100f727816 */ /* 0x000fc60000000072 */
[----:B------:R-:W-:-:S05]  /*2d20*/  F2FP.BF16.F32.PACK_AB R10, RZ, R10 ;  /* 0x0000000aff0a723e */ /* 0x000fca00000010ff */
[----:B------:R3:W-:Y:S01]  /*2d30*/  @P1 STG.E.U16 desc[UR40][R58.64+0x2], R10 ;  /* 0x0000020a3a001986 */ /* 0x0007e2000c101528 */
[----:B------:R-:W-:Y:S05]  /*2d40*/  @!P0 BRA `(.L_x_35) ;  /* 0x0000000000048947 */ /* 0x000fea0003800000 */
[----:B------:R4:W5:Y:S02]  /*2d50*/  LDG.E.LTC128B.U16 R114, desc[UR40][R6.64+0x10] ;  /* 0x0000102806727981 */ /* 0x000964000c1e1520 */
.L_x_35:
[----:B------:R-:W-:Y:S05]  /*2d60*/  BSYNC B1 ;  /* 0x0000000000017941 */ /* 0x000fea0003800000 */
.L_x_34:
[----:B---3-5:R-:W-:Y:S01]  /*2d70*/  IMAD.U32 R10, R114, 0x10000, RZ ;  /* 0x00010000720a7824 */ /* 0x028fe200078e00ff */
[C---:B0-----:R-:W-:Y:S01]  /*2d80*/  SHF.L.U64.HI R5, R95.reuse, 0x1, R92 ;  /* 0x000000015f057819 */ /* 0x041fe2000001025c */
[----:B------:R-:W-:Y:S01]  /*2d90*/  IMAD.SHL.U32 R15, R95, 0x2, RZ ;  /* 0x000000025f0f7824 */ /* 0x000fe200078e00ff */
[----:B------:R-:W-:Y:S01]  /*2da0*/  ISETP.GT.AND P3, PT, R4, 0x9, PT ;  /* 0x000000090400780c */ /* 0x000fe20003f64270 */
[----:B------:R-:W-:Y:S01]  /*2db0*/  FMUL R11, R10, R89 ;  /* 0x000000590a0b7220 */ /* 0x000fe20000400000 */
[----:B------:R-:W-:Y:S02]  /*2dc0*/  BSSY B1, `(.L_x_36) ;  /* 0x000000a000017945 */ /* 0x000fe40003800000 */
[----:B------:R-:W-:Y:S01]  /*2dd0*/  IADD3 R10, P1, P2, R15, R104, R119 ;  /* 0x000000680f0a7210 */ /* 0x000fe20007a3e077 */
[----:B------:R-:W-:Y:S01]  /*2de0*/  FFMA R60, R60, R88, R11 ;  /* 0x000000583c3c7223 */ /* 0x000fe2000000000b */
[----:B------:R-:W-:Y:S02]  /*2df0*/  P2R R118, PR, RZ, 0x8 ;  /* 0x00000008ff767803 */ /* 0x000fe40000000000 */
[----:B------:R-:W-:-:S02]  /*2e00*/  IADD3.X R11, R5, R105, R121, P1, P2 ;  /* 0x00000069050b7210 */ /* 0x000fc40000fe4479 */
[----:B------:R-:W-:Y:S02]  /*2e10*/  F2FP.BF16.F32.PACK_AB R60, RZ, R60 ;  /* 0x0000003cff3c723e */ /* 0x000fe400000010ff */
[----:B------:R-:W-:-:S03]  /*2e20*/  ISETP.GT.AND P1, PT, R3, RZ, P3 ;  /* 0x000000ff0300720c */ /* 0x000fc60001f24270 */
[----:B------:R0:W-:Y:S10]  /*2e30*/  @P0 STG.E.U16 desc[UR40][R104.64+0x10], R60 ;  /* 0x0000103c68000986 */ /* 0x0001f4000c101528 */
[----:B------:R-:W-:Y:S05]  /*2e40*/  @!P1 BRA `(.L_x_37) ;  /* 0x0000000000049947 */ /* 0x000fea0003800000 */
[----:B------:R3:W5:Y:S02]  /*2e50*/  LDG.E.LTC128B.U16 R114, desc[UR40][R6.64+0x12] ;  /* 0x0000122806727981 */ /* 0x000764000c1e1520 */
.L_x_37:
[----:B------:R-:W-:Y:S05]  /*2e60*/  BSYNC B1 ;  /* 0x0000000000017941 */ /* 0x000fea0003800000 */
.L_x_36:
[----:B0----5:R-:W-:Y:S01]  /*2e70*/  IMAD.U32 R60, R114, 0x10000, RZ ;  /* 0x00010000723c7824 */ /* 0x021fe200078e00ff */
[----:B------:R-:W-:Y:S01]  /*2e80*/  ISETP.GT.AND P0, PT, R3, 0x8, P4 ;  /* 0x000000080300780c */ /* 0x000fe20002704270 */
[----:B------:R-:W-:Y:S02]  /*2e90*/  BSSY B1, `(.L_x_38) ;  /* 0x000000a000017945 */ /* 0x000fe40003800000 */
[----:B------:R-:W-:-:S04]  /*2ea0*/  FMUL R60, R60, R89 ;  /* 0x000000593c3c7220 */ /* 0x000fc80000400000 */
[----:B------:R-:W-:Y:S01]  /*2eb0*/  FFMA R60, R61, R88, R60 ;  /* 0x000000583d3c7223 */ /* 0x000fe2000000003c */
[----:B------:R-:W-:-:S04]  /*2ec0*/  @P1 IMAD.MOV.U32 R61, RZ, RZ, R105 ;  /* 0x000000ffff3d1224 */ /* 0x000fc800078e0069 */
[----:B------:R-:W-:-:S04]  /*2ed0*/  F2FP.BF16.F32.PACK_AB R60, RZ, R60 ;  /* 0x0000003cff3c723e */ /* 0x000fc800000010ff */
[----:B------:R-:W-:Y:S01]  /*2ee0*/  PRMT R119, R60, 0x7610, R119 ;  /* 0x000076103c777816 */ /* 0x000fe20000000077 */
[----:B------:R-:W-:-:S05]  /*2ef0*/  @P1 IMAD.MOV.U32 R60, RZ, RZ, R104 ;  /* 0x000000ffff3c1224 */ /* 0x000fca00078e0068 */
[----:B------:R0:W-:Y:S01]  /*2f00*/  @P1 STG.E.U16 desc[UR40][R60.64+0x12], R119 ;  /* 0x000012773c001986 */ /* 0x0001e2000c101528 */
[----:B------:R-:W-:Y:S05]  /*2f10*/  @!P0 BRA `(.L_x_39) ;  /* 0x0000000000048947 */ /* 0x000fea0003800000 */
[----:B------:R0:W5:Y:S02]  /*2f20*/  LDG.E.LTC128B.U16 R114, desc[UR40][R56.64+0x10] ;  /* 0x0000102838727981 */ /* 0x000164000c1e1520 */
.L_x_39:
[----:B------:R-:W-:Y:S05]  /*2f30*/  BSYNC B1 ;  /* 0x0000000000017941 */ /* 0x000fea0003800000 */
.L_x_38:
[----:B0----5:R-:W-:Y:S01]  /*2f40*/  IMAD.U32 R60, R114, 0x10000, RZ ;  /* 0x00010000723c7824 */ /* 0x021fe200078e00ff */
[----:B------:R-:W-:Y:S01]  /*2f50*/  ISETP.GT.AND P1, PT, R3, 0x8, P3 ;  /* 0x000000080300780c */ /* 0x000fe20001f24270 */
[----:B------:R-:W-:Y:S02]  /*2f60*/  BSSY B1, `(.L_x_40) ;  /* 0x0000007000017945 */ /* 0x000fe40003800000 */
[----:B------:R-:W-:-:S04]  /*2f70*/  FMUL R61, R60, R89 ;  /* 0x000000593c3d7220 */ /* 0x000fc80000400000 */
[----:B------:R-:W-:-:S05]  /*2f80*/  FFMA R61, R62, R88, R61 ;  /* 0x000000583e3d7223 */ /* 0x000fca000000003d */
[----:B------:R-:W-:-:S05]  /*2f90*/  F2FP.BF16.F32.PACK_AB R61, RZ, R61 ;  /* 0x0000003dff3d723e */ /* 0x000fca00000010ff */
[----:B------:R0:W-:Y:S01]  /*2fa0*/  @P0 STG.E.U16 desc[UR40][R58.64+0x10], R61 ;  /* 0x0000103d3a000986 */ /* 0x0001e2000c101528 */
[----:B------:R-:W-:Y:S05]  /*2fb0*/  @!P1 BRA `(.L_x_41) ;  /* 0x0000000000049947 */ /* 0x000fea0003800000 */
[----:B------:R0:W5:Y:S02]  /*2fc0*/  LDG.E.LTC128B.U16 R114, desc[UR40][R56.64+0x12] ;  /* 0x0000122838727981 */ /* 0x000164000c1e1520 */
.L_x_41:
[----:B------:R-:W-:Y:S05]  /*2fd0*/  BSYNC B1 ;  /* 0x0000000000017941 */ /* 0x000fea0003800000 */
.L_x_40:
[----:B-----5:R-:W-:Y:S01]  /*2fe0*/  IMAD.U32 R60, R114, 0x10000, RZ ;  /* 0x00010000723c7824 */ /* 0x020fe200078e00ff */
[----:B------:R-:W-:Y:S01]  /*2ff0*/  IADD3 R123, P0, R108, 0x80, RZ ;  /* 0x000000806c7b7810 */ /* 0x000fe20007f1e0ff */
[----:B------:R-:W-:Y:S01]  /*3000*/  BSSY B1, `(.L_x_42) ;  /* 0x000000b000017945 */ /* 0x000fe20003800000 */
[----:B------:R-:W-:Y:S01]  /*3010*/  ISETP.GT.AND P2, PT, R4, 0x10, PT ;  /* 0x000000100400780c */ /* 0x000fe20003f44270 */
[----:B------:R-:W-:Y:S02]  /*3020*/  FMUL R60, R60, R89 ;  /* 0x000000593c3c7220 */ /* 0x000fe40000400000 */
[----:B------:R-:W-:Y:S01]  /*3030*/  IMAD.X R109, RZ, RZ, R109, P0 ;  /* 0x000000ffff6d7224 */ /* 0x000fe200000e066d */
[----:B------:R-:W-:Y:S01]  /*3040*/  ISETP.GT.AND P0, PT, R3, RZ, P2 ;  /* 0x000000ff0300720c */ /* 0x000fe20001704270 */
[----:B------:R-:W-:Y:S01]  /*3050*/  FFMA R60, R63, R88, R60 ;  /* 0x000000583f3c7223 */ /* 0x000fe2000000003c */
[----:B------:R-:W-:-:S04]  /*3060*/  P2R R119, PR, RZ, 0x4 ;  /* 0x00000004ff777803 */ /* 0x000fc80000000000 */
[----:B------:R-:W-:-:S05]  /*3070*/  F2FP.BF16.F32.PACK_AB R60, RZ, R60 ;  /* 0x0000003cff3c723e */ /* 0x000fca00000010ff */
[----:B------:R0:W-:Y:S02]  /*3080*/  @P1 STG.E.U16 desc[UR40][R58.64+0x12], R60 ;  /* 0x0000123c3a001986 */ /* 0x0001e4000c101528 */
[----:B------:R-:W-:Y:S05]  /*3090*/  @!P0 BRA `(.L_x_43) ;  /* 0x0000000000048947 */ /* 0x000fea0003800000 */
[----:B------:R0:W5:Y:S02]  /*30a0*/  LDG.E.LTC128B.U16 R114, desc[UR40][R6.64+0x20] ;  /* 0x0000202806727981 */ /* 0x000164000c1e1520 */
.L_x_43:
[----:B------:R-:W-:Y:S05]  /*30b0*/  BSYNC B1 ;  /* 0x0000000000017941 */ /* 0x000fea0003800000 */
.L_x_42:
[----:B0----5:R-:W-:Y:S01]  /*30c0*/  IMAD.U32 R60, R114, 0x10000, RZ ;  /* 0x00010000723c7824 */ /* 0x021fe200078e00ff */
[----:B------:R-:W-:Y:S01]  /*30d0*/  ISETP.GT.AND P1, PT, R4, 0x11, PT ;  /* 0x000000110400780c */ /* 0x000fe20003f24270 */
[-C--:B------:R-:W-:Y:S01]  /*30e0*/  IMAD.WIDE.U32 R62, R123, R106.reuse, R8 ;  /* 0x0000006a7b3e7225 */ /* 0x080fe200078e0008 */
[----:B------:R-:W-:Y:S03]  /*30f0*/  BSSY B1, `(.L_x_44) ;  /* 0x0000021000017945 */ /* 0x000fe60003800000 */
[----:B------:R-:W-:Y:S01]  /*3100*/  FMUL R21, R60, R89 ;  /* 0x000000593c157220 */ /* 0x000fe20000400000 */
[----:B------:R-:W-:-:S03]  /*3110*/  IMAD R60, R109, R106, RZ ;  /* 0x0000006a6d3c7224 */ /* 0x000fc600078e02ff */
[----:B------:R-:W-:Y:S01]  /*3120*/  FFMA R21, R64, R88, R21 ;  /* 0x0000005840157223 */ /* 0x000fe20000000015 */
[C---:B------:R-:W-:Y:S02]  /*3130*/  IMAD R121, R123.reuse, R107, R60 ;  /* 0x0000006b7b797224 */ /* 0x040fe400078e023c */
[----:B------:R-:W-:Y:S02]  /*3140*/  IMAD.WIDE.U32 R60, R123, R106, R102 ;  /* 0x0000006a7b3c7225 */ /* 0x000fe400078e0066 */
[----:B------:R-:W-:Y:S02]  /*3150*/  F2FP.BF16.F32.PACK_AB R21, RZ, R21 ;  /* 0x00000015ff15723e */ /* 0x000fe400000010ff */
[----:B------:R-:W-:Y:S02]  /*3160*/  IMAD.IADD R63, R121, 0x1, R63 ;  /* 0x00000001793f7824 */ /* 0x000fe400078e023f */
[----:B------:R-:W-:Y:S01]  /*3170*/  PRMT R107, R21, 0x7610, R107 ;  /* 0x00007610156b7816 */ /* 0x000fe2000000006b */
[----:B------:R-:W-:-:S02]  /*3180*/  IMAD.IADD R21, R61, 0x1, R121 ;  /* 0x000000013d157824 */ /* 0x000fc400078e0279 */
[----:B------:R-:W-:Y:S02]  /*3190*/  IMAD.WIDE.U32 R108, R19, R14, R62 ;  /* 0x0000000e136c7225 */ /* 0x000fe400078e003e */
[----:B------:R0:W-:Y:S01]  /*31a0*/  @P0 STG.E.U16 desc[UR40][R104.64+0x20], R107 ;  /* 0x0000206b68000986 */ /* 0x0001e2000c101528 */
[----:B------:R-:W-:-:S04]  /*31b0*/  LEA R62, P0, R60, R12, 0x1 ;  /* 0x0000000c3c3e7211 */ /* 0x000fc800078008ff */
[----:B------:R-:W-:Y:S01]  /*31c0*/  LEA.HI.X R63, R60, R13, R21, 0x1, P0 ;  /* 0x0000000d3c3f7211 */ /* 0x000fe200000f0c15 */
[----:B------:R-:W-:Y:S01]  /*31d0*/  IMAD.IADD R21, R101, 0x1, R109 ;  /* 0x0000000165157824 */ /* 0x000fe200078e026d */
[----:B------:R-:W-:-:S04]  /*31e0*/  LEA R60, P0, R108, R12, 0x1 ;  /* 0x0000000c6c3c7211 */ /* 0x000fc800078008ff */
[----:B------:R-:W-:Y:S01]  /*31f0*/  LEA.HI.X R61, R108, R13, R21, 0x1, P0 ;  /* 0x0000000d6c3d7211 */ /* 0x000fe200000f0c15 */
[----:B0-----:R-:W-:-:S04]  /*3200*/  IMAD.WIDE.U32 R106, R123, R106, R112 ;  /* 0x0000006a7b6a7225 */ /* 0x001fc800078e0070 */
[----:B------:R-:W-:Y:S01]  /*3210*/  IMAD.IADD R121, R121, 0x1, R107 ;  /* 0x0000000179797824 */ /* 0x000fe200078e026b */
[----:B------:R-:W-:-:S05]  /*3220*/  IADD3 R64, P0, R20, R106, RZ ;  /* 0x0000006a14407210 */ /* 0x000fca0007f1e0ff */
[----:B------:R-:W-:Y:S01]  /*3230*/  IMAD.X R102, R121, 0x1, R103, P0 ;  /* 0x0000000179667824 */ /* 0x000fe200000e0667 */
[----:B------:R-:W-:-:S05]  /*3240*/  IADD3 R20, P0, R8, R106, RZ ;  /* 0x0000006a08147210 */ /* 0x000fca0007f1e0ff */
[----:B------:R-:W-:Y:S01]  /*3250*/  IMAD.X R21, R9, 0x1, R121, P0 ;  /* 0x0000000109157824 */ /* 0x000fe200000e0679 */
[----:B------:R-:W-:Y:S01]  /*3260*/  LEA R8, P0, R64, R12, 0x1 ;  /* 0x0000000c40087211 */ /* 0x000fe200078008ff */
[----:B------:R-:W-:-:S03]  /*3270*/  IMAD.WIDE.U32 R20, R19, R14, R20 ;  /* 0x0000000e13147225 */ /* 0x000fc600078e0014 */
[----:B------:R-:W-:Y:S01]  /*3280*/  LEA.HI.X R9, R64, R13, R102, 0x1, P0 ;  /* 0x0000000d40097211 */ /* 0x000fe200000f0c66 */
[----:B------:R-:W-:Y:S01]  /*3290*/  IMAD.IADD R101, R101, 0x1, R21 ;  /* 0x0000000165657824 */ /* 0x000fe200078e0215 */
[----:B------:R-:W-:-:S04]  /*32a0*/  LEA R12, P0, R20, R12, 0x1 ;  /* 0x0000000c140c7211 */ /* 0x000fc800078008ff */
[----:B------:R-:W-:Y:S02]  /*32b0*/  LEA.HI.X R13, R20, R13, R101, 0x1, P0 ;  /* 0x0000000d140d7211 */ /* 0x000fe400000f0c65 */
[----:B------:R-:W-:Y:S02]  /*32c0*/  ISETP.GT.AND P0, PT, R3, RZ, P1 ;  /* 0x000000ff0300720c */ /* 0x000fe40000f04270 */
[----:B------:R-:W-:-:S11]  /*32d0*/  P2R R101, PR, RZ, 0x2 ;  /* 0x00000002ff657803 */ /* 0x000fd60000000000 */
[----:B------:R-:W-:Y:S05]  /*32e0*/  @!P0 BRA `(.L_x_45) ;  /* 0x0000000000048947 */ /* 0x000fea0003800000 */
[----:B------:R0:W5:Y:S02]  /*32f0*/  LDG.E.LTC128B.U16 R114, desc[UR40][R6.64+0x22] ;  /* 0x0000222806727981 */ /* 0x000164000c1e1520 */
.L_x_45:
[----:B------:R-:W-:Y:S05]  /*3300*/  BSYNC B1 ;  /* 0x0000000000017941 */ /* 0x000fea0003800000 */
.L_x_44:
[----:B-----5:R-:W-:Y:S01]  /*3310*/  IMAD.U32 R14, R114, 0x10000, RZ ;  /* 0x00010000720e7824 */ /* 0x020fe200078e00ff */
[----:B------:R-:W-:Y:S01]  /*3320*/  BSSY B1, `(.L_x_46) ;  /* 0x000000a000017945 */ /* 0x000fe20003800000 */
[----:B------:R-:W-:Y:S02]  /*3330*/  @P0 IMAD.MOV.U32 R20, RZ, RZ, R104 ;  /* 0x000000ffff140224 */ /* 0x000fe400078e0068 */
[----:B------:R-:W-:Y:S01]  /*3340*/  FMUL R14, R14, R89 ;  /* 0x000000590e0e7220 */ /* 0x000fe20000400000 */
[----:B------:R-:W-:-:S03]  /*3350*/  @P0 IMAD.MOV.U32 R21, RZ, RZ, R105 ;  /* 0x000000ffff150224 */ /* 0x000fc600078e0069 */
[----:B------:R-:W-:-:S05]  /*3360*/  FFMA R14, R65, R88, R14 ;  /* 0x00000058410e7223 */ /* 0x000fca000000000e */
[----:B------:R-:W-:-:S05]  /*3370*/  F2FP.BF16.F32.PACK_AB R14, RZ, R14 ;  /* 0x0000000eff0e723e */ /* 0x000fca00000010ff */
[----:B------:R0:W-:Y:S01]  /*3380*/  @P0 STG.E.U16 desc[UR40][R20.64+0x22], R14 ;  /* 0x0000220e14000986 */ /* 0x0001e2000c101528 */
[----:B------:R-:W-:-:S13]  /*3390*/  ISETP.GT.AND P0, PT, R3, 0x8, P2 ;  /* 0x000000080300780c */ /* 0x000fda0001704270 */
[----:B0-----:R-:W-:Y:S05]  /*33a0*/  @!P0 BRA `(.L_x_47) ;  /* 0x0000000000048947 */ /* 0x001fea0003800000 */
[----:B------:R0:W5:Y:S02]  /*33b0*/  LDG.E.LTC128B.U16 R114, desc[UR40][R56.64+0x20] ;  /* 0x0000202838727981 */ /* 0x000164000c1e1520 */
.L_x_47:
[----:B------:R-:W-:Y:S05]  /*33c0*/  BSYNC B1 ;  /* 0x0000000000017941 */ /* 0x000fea0003800000 */
.L_x_46:
[----:B-----5:R-:W-:Y:S01]  /*33d0*/  IMAD.U32 R14, R114, 0x10000, RZ ;  /* 0x00010000720e7824 */ /* 0x020fe200078e00ff */
[----:B------:R-:W-:Y:S03]  /*33e0*/  BSSY B1, `(.L_x_48) ;  /* 0x0000008000017945 */ /* 0x000fe60003800000 */
[----:B------:R-:W-:-:S04]  /*33f0*/  FMUL R19, R14, R89 ;  /* 0x000000590e137220 */ /* 0x000fc80000400000 */
[----:B------:R-:W-:-:S05]  /*3400*/  FFMA R19, R66, R88, R19 ;  /* 0x0000005842137223 */ /* 0x000fca0000000013 */
[----:B------:R-:W-:-:S05]  /*3410*/  F2FP.BF16.F32.PACK_AB R19, RZ, R19 ;  /* 0x00000013ff13723e */ /* 0x000fca00000010ff */
[----:B------:R0:W-:Y:S01]  /*3420*/  @P0 STG.E.U16 desc[UR40][R58.64+0x20], R19 ;  /* 0x000020133a000986 */ /* 0x0001e2000c101528 */
[----:B------:R-:W-:-:S13]  /*3430*/  ISETP.GT.AND P0, PT, R3, 0x8, P1 ;  /* 0x000000080300780c */ /* 0x000fda0000f04270 */
[----:B0-----:R-:W-:Y:S05]  /*3440*/  @!P0 BRA `(.L_x_49) ;  /* 0x0000000000048947 */ /* 0x001fea0003800000 */
[----:B------:R0:W5:Y:S02]  /*3450*/  LDG.E.LTC128B.U16 R114, desc[UR40][R56.64+0x22] ;  /* 0x0000222838727981 */ /* 0x000164000c1e1520 */
.L_x_49:
[----:B------:R-:W-:Y:S05]  /*3460*/  BSYNC B1 ;  /* 0x0000000000017941 */ /* 0x000fea0003800000 */
.L_x_48:
[----:B-----5:R-:W-:Y:S01]  /*3470*/  IMAD.U32 R14, R114, 0x10000, RZ ;  /* 0x00010000720e7824 */ /* 0x020fe200078e00ff */
[----:B------:R-:W-:Y:S01]  /*3480*/  ISETP.GT.AND P2, PT, R4, 0x18, PT ;  /* 0x000000180400780c */ /* 0x000fe20003f44270 */
[----:B------:R-:W-:Y:S02]  /*3490*/  BSSY B1, `(.L_x_50) ;  /* 0x0000009000017945 */ /* 0x000fe40003800000 */
[----:B------:R-:W-:Y:S01]  /*34a0*/  FMUL R14, R14, R89 ;  /* 0x000000590e0e7220 */ /* 0x000fe20000400000 */
[----:B------:R-:W-:-:S03]  /*34b0*/  P2R R102, PR, RZ, 0x4 ;  /* 0x00000004ff667803 */ /* 0x000fc60000000000 */
[----:B------:R-:W-:-:S05]  /*34c0*/  FFMA R14, R67, R88, R14 ;  /* 0x00000058430e7223 */ /* 0x000fca000000000e */
[----:B------:R-:W-:-:S05]  /*34d0*/  F2FP.BF16.F32.PACK_AB R14, RZ, R14 ;  /* 0x0000000eff0e723e */ /* 0x000fca00000010ff */
[----:B------:R0:W-:Y:S01]  /*34e0*/  @P0 STG.E.U16 desc[UR40][R58.64+0x22], R14 ;  /* 0x0000220e3a000986 */ /* 0x0001e2000c101528 */
[----:B------:R-:W-:-:S13]  /*34f0*/  ISETP.GT.AND P0, PT, R3, RZ, P2 ;  /* 0x000000ff0300720c */ /* 0x000fda0001704270 */
[----:B0-----:R-:W-:Y:S05]  /*3500*/  @!P0 BRA `(.L_x_51) ;  /* 0x0000000000048947 */ /* 0x001fea0003800000 */
[----:B------:R0:W5:Y:S02]  /*3510*/  LDG.E.LTC128B.U16 R114, desc[UR40][R6.64+0x30] ;  /* 0x0000302806727981 */ /* 0x000164000c1e1520 */
.L_x_51:
[----:B------:R-:W-:Y:S05]  /*3520*/  BSYNC B1 ;  /* 0x0000000000017941 */ /* 0x000fea0003800000 */
.L_x_50:
[----:B-----5:R-:W-:Y:S01]  /*3530*/  IMAD.U32 R14, R114, 0x10000, RZ ;  /* 0x00010000720e7824 */ /* 0x020fe200078e00ff */
[----:B------:R-:W-:Y:S01]  /*3540*/  ISETP.GT.AND P1, PT, R4, 0x19, PT ;  /* 0x000000190400780c */ /* 0x000fe20003f24270 */
[----:B------:R-:W-:Y:S01]  /*3550*/  @P0 IMAD.MOV.U32 R20, RZ, RZ, R104 ;  /* 0x000000ffff140224 */ /* 0x000fe200078e0068 */
[----:B------:R-:W-:Y:S01]  /*3560*/  BSSY B1, `(.L_x_52) ;  /* 0x000000a000017945 */ /* 0x000fe20003800000 */
[----:B------:R-:W-:Y:S01]  /*3570*/  FMUL R19, R14, R89 ;  /* 0x000000590e137220 */ /* 0x000fe20000400000 */
[----:B------:R-:W-:-:S03]  /*3580*/  @P0 IMAD.MOV.U32 R21, RZ, RZ, R105 ;  /* 0x000000ffff150224 */ /* 0x000fc600078e0069 */
[----:B------:R-:W-:Y:S01]  /*3590*/  FFMA R19, R68, R88, R19 ;  /* 0x0000005844137223 */ /* 0x000fe20000000013 */
[----:B------:R-:W-:-:S04]  /*35a0*/  P2R R68, PR, RZ, 0x2 ;  /* 0x00000002ff447803 */ /* 0x000fc80000000000 */
[----:B------:R-:W-:-:S05]  /*35b0*/  F2FP.BF16.F32.PACK_AB R19, RZ, R19 ;  /* 0x00000013ff13723e */ /* 0x000fca00000010ff */
[----:B------:R0:W-:Y:S01]  /*35c0*/  @P0 STG.E.U16 desc[UR40][R20.64+0x30], R19 ;  /* 0x0000301314000986 */ /* 0x0001e2000c101528 */
[----:B------:R-:W-:-:S13]  /*35d0*/  ISETP.GT.AND P0, PT, R3, RZ, P1 ;  /* 0x000000ff0300720c */ /* 0x000fda0000f04270 */
[----:B0-----:R-:W-:Y:S05]  /*35e0*/  @!P0 BRA `(.L_x_53) ;  /* 0x0000000000048947 */ /* 0x001fea0003800000 */
[----:B------:R0:W5:Y:S02]  /*35f0*/  LDG.E.LTC128B.U16 R114, desc[UR40][R6.64+0x32] ;  /* 0x0000322806727981 */ /* 0x000164000c1e1520 */
.L_x_53:
[----:B------:R-:W-:Y:S05]  /*3600*/  BSYNC B1 ;  /* 0x0000000000017941 */ /* 0x000fea0003800000 */
.L_x_52:
        /* <DEDUP_REMOVED lines=11> */
.L_x_55:
[----:B------:R-:W-:Y:S05]  /*36c0*/  BSYNC B1 ;  /* 0x0000000000017941 */ /* 0x000fea0003800000 */
.L_x_54:
        /* <DEDUP_REMOVED lines=9> */
.L_x_57:
[----:B------:R-:W-:Y:S05]  /*3760*/  BSYNC B1 ;  /* 0x0000000000017941 */ /* 0x000fea0003800000 */
.L_x_56:
        /* <DEDUP_REMOVED lines=11> */
.L_x_59:
[----:B------:R-:W-:Y:S05]  /*3820*/  BSYNC B1 ;  /* 0x0000000000017941 */ /* 0x000fea0003800000 */
.L_x_58:
[----:B-----5:R-:W-:Y:S01]  /*3830*/  IMAD.U32 R14, R114, 0x10000, RZ ;  /* 0x00010000720e7824 */ /* 0x020fe200078e00ff */
[----:B------:R-:W-:Y:S01]  /*3840*/  ISETP.GT.AND P1, PT, R4, 0x21, PT ;  /* 0x000000210400780c */ /* 0x000fe20003f24270 */
[----:B------:R-:W-:Y:S01]  /*3850*/  @P0 IMAD.MOV.U32 R20, RZ, RZ, R104 ;  /* 0x000000ffff140224 */ /* 0x000fe200078e0068 */
[----:B------:R-:W-:Y:S01]  /*3860*/  BSSY B1, `(.L_x_60) ;  /* 0x000000a000017945 */ /* 0x000fe20003800000 */
[----:B------:R-:W-:Y:S01]  /*3870*/  FMUL R19, R14, R89 ;  /* 0x000000590e137220 */ /* 0x000fe20000400000 */
[----:B------:R-:W-:Y:S01]  /*3880*/  @P0 IMAD.MOV.U32 R21, RZ, RZ, R105 ;  /* 0x000000ffff150224 */ /* 0x000fe200078e0069 */
[----:B------:R-:W-:Y:S02]  /*3890*/  P2R R70, PR, RZ, 0x2 ;  /* 0x00000002ff467803 */ /* 0x000fe40000000000 */
[----:B------:R-:W-:-:S05]  /*38a0*/  FFMA R19, R72, R88, R19 ;  /* 0x0000005848137223 */ /* 0x000fca0000000013 */
[----:B------:R-:W-:-:S05]  /*38b0*/  F2FP.BF16.F32.PACK_AB R19, RZ, R19 ;  /* 0x00000013ff13723e */ /* 0x000fca00000010ff */
[----:B------:R0:W-:Y:S01]  /*38c0*/  @P0 STG.E.U16 desc[UR40][R20.64+0x40], R19 ;  /* 0x0000401314000986 */ /* 0x0001e2000c101528 */
[----:B------:R-:W-:-:S13]  /*38d0*/  ISETP.GT.AND P0, PT, R3, RZ, P1 ;  /* 0x000000ff0300720c */ /* 0x000fda0000f04270 */
[----:B0-----:R-:W-:Y:S05]  /*38e0*/  @!P0 BRA `(.L_x_61) ;  /* 0x0000000000048947 */ /* 0x001fea0003800000 */
[----:B------:R0:W5:Y:S02]  /*38f0*/  LDG.E.LTC128B.U16 R114, desc[UR40][R6.64+0x42] ;  /* 0x0000422806727981 */ /* 0x000164000c1e1520 */
.L_x_61:
[----:B------:R-:W-:Y:S05]  /*3900*/  BSYNC B1 ;  /* 0x0000000000017941 */ /* 0x000fea0003800000 */
.L_x_60:
        /* <DEDUP_REMOVED lines=11> */
.L_x_63:
[----:B------:R-:W-:Y:S05]  /*39c0*/  BSYNC B1 ;  /* 0x0000000000017941 */ /* 0x000fea0003800000 */
.L_x_62:
        /* <DEDUP_REMOVED lines=9> */
.L_x_65:
[----:B------:R-:W-:Y:S05]  /*3a60*/  BSYNC B1 ;  /* 0x0000000000017941 */ /* 0x000fea0003800000 */
.L_x_64:
        /* <DEDUP_REMOVED lines=11> */
.L_x_67:
[----:B------:R-:W-:Y:S05]  /*3b20*/  BSYNC B1 ;  /* 0x0000000000017941 */ /* 0x000fea0003800000 */
.L_x_66:
        /* <DEDUP_REMOVED lines=13> */
.L_x_69:
[----:B------:R-:W-:Y:S05]  /*3c00*/  BSYNC B1 ;  /* 0x0000000000017941 */ /* 0x000fea0003800000 */
.L_x_68:
        /* <DEDUP_REMOVED lines=11> */
.L_x_71:
[----:B------:R-:W-:Y:S05]  /*3cc0*/  BSYNC B1 ;  /* 0x0000000000017941 */ /* 0x000fea0003800000 */
.L_x_70:
        /* <DEDUP_REMOVED lines=9> */
.L_x_73:
[----:B------:R-:W-:Y:S05]  /*3d60*/  BSYNC B1 ;  /* 0x0000000000017941 */ /* 0x000fea0003800000 */
.L_x_72:
[----:B-----5:R-:W-:Y:S01]  /*3d70*/  IMAD.U32 R14, R114, 0x10000, RZ ;  /* 0x00010000720e7824 */ /* 0x020fe200078e00ff */
[----:B------:R-:W-:Y:S01]  /*3d80*/  ISETP.GT.AND P3, PT, R4, 0x30, PT ;  /* 0x000000300400780c */ /* 0x000fe20003f64270 */
[----:B------:R-:W-:Y:S02]  /*3d90*/  BSSY B1, `(.L_x_74) ;  /* 0x0000008000017945 */ /* 0x000fe40003800000 */
[----:B------:R-:W-:-:S04]  /*3da0*/  FMUL R14, R14, R89 ;  /* 0x000000590e0e7220 */ /* 0x000fc80000400000 */
[----:B------:R-:W-:-:S05]  /*3db0*/  FFMA R14, R79, R88, R14 ;  /* 0x000000584f0e7223 */ /* 0x000fca000000000e */
[----:B------:R-:W-:-:S05]  /*3dc0*/  F2FP.BF16.F32.PACK_AB R14, RZ, R14 ;  /* 0x0000000eff0e723e */ /* 0x000fca00000010ff */
[----:B------:R0:W-:Y:S01]  /*3dd0*/  @P0 STG.E.U16 desc[UR40][R58.64+0x52], R14 ;  /* 0x0000520e3a000986 */ /* 0x0001e2000c101528 */
[----:B------:R-:W-:-:S13]  /*3de0*/  ISETP.GT.AND P0, PT, R3, RZ, P3 ;  /* 0x000000ff0300720c */ /* 0x000fda0001f04270 */
[----:B0-----:R-:W-:Y:S05]  /*3df0*/  @!P0 BRA `(.L_x_75) ;  /* 0x0000000000048947 */ /* 0x001fea0003800000 */
[----:B------:R0:W5:Y:S02]  /*3e00*/  LDG.E.LTC128B.U16 R114, desc[UR40][R6.64+0x60] ;  /* 0x0000602806727981 */ /* 0x000164000c1e1520 */
.L_x_75:
[----:B------:R-:W-:Y:S05]  /*3e10*/  BSYNC B1 ;  /* 0x0000000000017941 */ /* 0x000fea0003800000 */
.L_x_74:
[----:B-----5:R-:W-:Y:S01]  /*3e20*/  IMAD.U32 R14, R114, 0x10000, RZ ;  /* 0x00010000720e7824 */ /* 0x020fe200078e00ff */
[----:B------:R-:W-:Y:S01]  /*3e30*/  ISETP.GT.AND P2, PT, R4, 0x31, PT ;  /* 0x000000310400780c */ /* 0x000fe20003f44270 */
[----:B------:R-:W-:Y:S01]  /*3e40*/  @P0 IMAD.MOV.U32 R20, RZ, RZ, R104 ;  /* 0x000000ffff140224 */ /* 0x000fe200078e0068 */
[----:B------:R-:W-:Y:S01]  /*3e50*/  BSSY B1, `(.L_x_76) ;  /* 0x0000009000017945 */ /* 0x000fe20003800000 */
[----:B------:R-:W-:Y:S01]  /*3e60*/  FMUL R19, R14, R89 ;  /* 0x000000590e137220 */ /* 0x000fe20000400000 */
[----:B------:R-:W-:-:S03]  /*3e70*/  @P0 IMAD.MOV.U32 R21, RZ, RZ, R105 ;  /* 0x000000ffff150224 */ /* 0x000fc600078e0069 */
[----:B------:R-:W-:-:S05]  /*3e80*/  FFMA R19, R80, R88, R19 ;  /* 0x0000005850137223 */ /* 0x000fca0000000013 */
[----:B------:R-:W-:-:S05]  /*3e90*/  F2FP.BF16.F32.PACK_AB R19, RZ, R19 ;  /* 0x00000013ff13723e */ /* 0x000fca00000010ff */
[----:B------:R0:W-:Y:S01]  /*3ea0*/  @P0 STG.E.U16 desc[UR40][R20.64+0x60], R19 ;  /* 0x0000601314000986 */ /* 0x0001e2000c101528 */
[----:B------:R-:W-:-:S13]  /*3eb0*/  ISETP.GT.AND P0, PT, R3, RZ, P2 ;  /* 0x000000ff0300720c */ /* 0x000fda0001704270 */
[----:B0-----:R-:W-:Y:S05]  /*3ec0*/  @!P0 BRA `(.L_x_77) ;  /* 0x0000000000048947 */ /* 0x001fea0003800000 */
[----:B------:R0:W5:Y:S02]  /*3ed0*/  LDG.E.LTC128B.U16 R114, desc[UR40][R6.64+0x62] ;  /* 0x0000622806727981 */ /* 0x000164000c1e1520 */
.L_x_77:
[----:B------:R-:W-:Y:S05]  /*3ee0*/  BSYNC B1 ;  /* 0x0000000000017941 */ /* 0x000fea0003800000 */
.L_x_76:
        /* <DEDUP_REMOVED lines=11> */
.L_x_79:
[----:B------:R-:W-:Y:S05]  /*3fa0*/  BSYNC B1 ;  /* 0x0000000000017941 */ /* 0x000fea0003800000 */
.L_x_78:
        /* <DEDUP_REMOVED lines=9> */
.L_x_81:
[----:B------:R-:W-:Y:S05]  /*4040*/  BSYNC B1 ;  /* 0x0000000000017941 */ /* 0x000fea0003800000 */
.L_x_80:
        /* <DEDUP_REMOVED lines=10> */
.L_x_83:
[----:B------:R-:W-:Y:S05]  /*40f0*/  BSYNC B1 ;  /* 0x0000000000017941 */ /* 0x000fea0003800000 */
.L_x_82:
        /* <DEDUP_REMOVED lines=8> */
[----:B------:R-:W-:-:S05]  /*4180*/  IADD3 R20, P0, R15, R110, RZ ;  /* 0x0000006e0f147210 */ /* 0x000fca0007f1e0ff */
[----:B------:R-:W-:Y:S01]  /*4190*/  IMAD.X R21, R5, 0x1, R111, P0 ;  /* 0x0000000105157824 */ /* 0x000fe200000e066f */
[----:B------:R-:W-:-:S05]  /*41a0*/  IADD3 R64, P0, R15, R110, RZ ;  /* 0x0000006e0f407210 */ /* 0x000fca0007f1e0ff */
[----:B------:R-:W-:Y:S01]  /*41b0*/  IMAD.X R65, R5, 0x1, R111, P0 ;  /* 0x0000000105417824 */ /* 0x000fe200000e066f */
[----:B------:R-:W-:-:S05]  /*41c0*/  IADD3 R14, P0, R15, R104, RZ ;  /* 0x000000680f0e7210 */ /* 0x000fca0007f1e0ff */
[----:B------:R-:W-:Y:S01]  /*41d0*/  IMAD.X R15, R5, 0x1, R105, P0 ;  /* 0x00000001050f7824 */ /* 0x000fe200000e0669 */
[----:B------:R-:W-:-:S04]  /*41e0*/  ISETP.GT.AND P0, PT, R4, 0x39, PT ;  /* 0x000000390400780c */ /* 0x000fc80003f04270 */
[----:B------:R-:W-:-:S13]  /*41f0*/  ISETP.GT.AND P4, PT, R3, RZ, P0 ;  /* 0x000000ff0300720c */ /* 0x000fda0000784270 */
[----:B0-----:R-:W-:Y:S05]  /*4200*/  @!P4 BRA `(.L_x_85) ;  /* 0x000000000004c947 */ /* 0x001fea0003800000 */
[----:B------:R0:W5:Y:S02]  /*4210*/  LDG.E.LTC128B.U16 R114, desc[UR40][R6.64+0x72] ;  /* 0x0000722806727981 */ /* 0x000164000c1e1520 */
.L_x_85:
[----:B------:R-:W-:Y:S05]  /*4220*/  BSYNC B1 ;  /* 0x0000000000017941 */ /* 0x000fea0003800000 */
.L_x_84:
        /* <DEDUP_REMOVED lines=9> */
.L_x_87:
[----:B------:R-:W-:Y:S05]  /*42c0*/  BSYNC B1 ;  /* 0x0000000000017941 */ /* 0x000fea0003800000 */
.L_x_86:
        /* <DEDUP_REMOVED lines=9> */
.L_x_89:
[----:B------:R-:W-:Y:S05]  /*4360*/  BSYNC B1 ;  /* 0x0000000000017941 */ /* 0x000fea0003800000 */
.L_x_88:
[----:B-----5:R-:W-:-:S04]  /*4370*/  IMAD.U32 R4, R114, 0x10000, RZ ;  /* 0x0001000072047824 */ /* 0x020fc800078e00ff */
[----:B------:R-:W-:-:S04]  /*4380*/  FMUL R4, R4, R89 ;  /* 0x0000005904047220 */ /* 0x000fc80000400000 */
[----:B------:R-:W-:-:S05]  /*4390*/  FFMA R4, R87, R88, R4 ;  /* 0x0000005857047223 */ /* 0x000fca0000000004 */
[----:B------:R-:W-:-:S04]  /*43a0*/  F2FP.BF16.F32.PACK_AB R4, RZ, R4 ;  /* 0x00000004ff04723e */ /* 0x000fc800000010ff */
[----:B-1-34-:R-:W-:-:S05]  /*43b0*/  PRMT R6, R4, 0x7610, R6 ;  /* 0x0000761004067816 */ /* 0x01afca0000000006 */
[----:B------:R1:W-:Y:S01]  /*43c0*/  @P4 STG.E.U16 desc[UR40][R58.64+0x72], R6 ;  /* 0x000072063a004986 */ /* 0x0003e2000c101528 */
[----:B------:R-:W-:-:S13]  /*43d0*/  ISETP.GT.AND P4, PT, R3, 0x80, P6 ;  /* 0x000000800300780c */ /* 0x000fda0003784270 */
[----:B------:R-:W3:Y:S01]  /*43e0*/  @P4 LDG.E.LTC128B.U16 R114, desc[UR40][R62.64] ;  /* 0x000000283e724981 */ /* 0x000ee2000c1e1520 */
[----:B------:R-:W-:Y:S01]  /*43f0*/  BSSY B1, `(.L_x_90) ;  /* 0x000000a000017945 */ /* 0x000fe20003800000 */
[----:B---3--:R-:W-:-:S04]  /*4400*/  IMAD.U32 R4, R114, 0x10000, RZ ;  /* 0x0001000072047824 */ /* 0x008fc800078e00ff */
[----:B------:R-:W-:-:S04]  /*4410*/  FMUL R5, R4, R89 ;  /* 0x0000005904057220 */ /* 0x000fc80000400000 */
[----:B------:R-:W-:-:S05]  /*4420*/  FFMA R5, R24, R88, R5 ;  /* 0x0000005818057223 */ /* 0x000fca0000000005 */
[----:B------:R-:W-:-:S05]  /*4430*/  F2FP.BF16.F32.PACK_AB R5, RZ, R5 ;  /* 0x00000005ff05723e */ /* 0x000fca00000010ff */
[----:B------:R1:W-:Y:S01]  /*4440*/  @P4 STG.E.U16 desc[UR40][R14.64], R5 ;  /* 0x000000050e004986 */ /* 0x0003e2000c101528 */
[----:B------:R-:W-:-:S04]  /*4450*/  ISETP.NE.AND P4, PT, R117, RZ, PT ;  /* 0x000000ff7500720c */ /* 0x000fc80003f85270 */
[----:B------:R-:W-:-:S13]  /*4460*/  ISETP.GT.AND P4, PT, R3, 0x80, P4 ;  /* 0x000000800300780c */ /* 0x000fda0002784270 */
[----:B-1----:R-:W-:Y:S05]  /*4470*/  @!P4 BRA `(.L_x_91) ;  /* 0x000000000004c947 */ /* 0x002fea0003800000 */
[----:B------:R1:W5:Y:S02]  /*4480*/  LDG.E.LTC128B.U16 R114, desc[UR40][R60.64+0x2] ;  /* 0x000002283c727981 */ /* 0x000364000c1e1520 */
.L_x_91:
[----:B------:R-:W-:Y:S05]  /*4490*/  BSYNC B1 ;  /* 0x0000000000017941 */ /* 0x000fea0003800000 */
.L_x_90:
[----:B-----5:R-:W-:Y:S01]  /*44a0*/  IMAD.U32 R4, R114, 0x10000, RZ ;  /* 0x0001000072047824 */ /* 0x020fe200078e00ff */
[----:B------:R-:W-:Y:S01]  /*44b0*/  ISETP.GT.AND P6, PT, R3, 0x88, P6 ;  /* 0x000000880300780c */ /* 0x000fe200037c4270 */
[----:B------:R-:W-:Y:S01]  /*44c0*/  @P4 IMAD.MOV.U32 R5, RZ, RZ, R15 ;  /* 0x000000ffff054224 */ /* 0x000fe200078e000f */
[----:B------:R-:W-:Y:S01]  /*44d0*/  BSSY B1, `(.L_x_92) ;  /* 0x0000009000017945 */ /* 0x000fe20003800000 */
[----:B------:R-:W-:-:S04]  /*44e0*/  FMUL R4, R4, R89 ;  /* 0x0000005904047220 */ /* 0x000fc80000400000 */
[----:B------:R-:W-:-:S05]  /*44f0*/  FFMA R4, R25, R88, R4 ;  /* 0x0000005819047223 */ /* 0x000fca0000000004 */
[----:B------:R-:W-:-:S04]  /*4500*/  F2FP.BF16.F32.PACK_AB R4, RZ, R4 ;  /* 0x00000004ff04723e */ /* 0x000fc800000010ff */
[----:B------:R-:W-:Y:S01]  /*4510*/  PRMT R6, R4, 0x7610, R6 ;  /* 0x0000761004067816 */ /* 0x000fe20000000006 */
[----:B------:R-:W-:-:S05]  /*4520*/  @P4 IMAD.MOV.U32 R4, RZ, RZ, R14 ;  /* 0x000000ffff044224 */ /* 0x000fca00078e000e */
[----:B------:R3:W-:Y:S01]  /*4530*/  @P4 STG.E.U16 desc[UR40][R4.64+0x2], R6 ;  /* 0x0000020604004986 */ /* 0x0007e2000c101528 */
[----:B------:R-:W-:Y:S05]  /*4540*/  @!P6 BRA `(.L_x_93) ;  /* 0x000000000004e947 */ /* 0x000fea0003800000 */
[----:B------:R4:W5:Y:S02]  /*4550*/  LDG.E.LTC128B.U16 R114, desc[UR40][R8.64] ;  /* 0x0000002808727981 */ /* 0x000964000c1e1520 */
.L_x_93:
[----:B------:R-:W-:Y:S05]  /*4560*/  BSYNC B1 ;  /* 0x0000000000017941 */ /* 0x000fea0003800000 */
.L_x_92:
[----:B---3-5:R-:W-:Y:S01]  /*4570*/  IMAD.U32 R4, R114, 0x10000, RZ ;  /* 0x0001000072047824 */ /* 0x028fe200078e00ff */
[----:B------:R-:W-:Y:S01]  /*4580*/  ISETP.NE.AND P4, PT, R117, RZ, PT ;  /* 0x000000ff7500720c */ /* 0x000fe20003f85270 */
[----:B------:R-:W-:Y:S02]  /*4590*/  BSSY B1, `(.L_x_94) ;  /* 0x0000008000017945 */ /* 0x000fe40003800000 */
[----:B------:R-:W-:Y:S01]  /*45a0*/  FMUL R5, R4, R89 ;  /* 0x0000005904057220 */ /* 0x000fe20000400000 */
[----:B------:R-:W-:-:S03]  /*45b0*/  ISETP.GT.AND P4, PT, R3, 0x88, P4 ;  /* 0x000000880300780c */ /* 0x000fc60002784270 */
[----:B------:R-:W-:-:S05]  /*45c0*/  FFMA R5, R26, R88, R5 ;  /* 0x000000581a057223 */ /* 0x000fca0000000005 */
[----:B------:R-:W-:-:S05]  /*45d0*/  F2FP.BF16.F32.PACK_AB R5, RZ, R5 ;  /* 0x00000005ff05723e */ /* 0x000fca00000010ff */
[----:B------:R3:W-:Y:S01]  /*45e0*/  @P6 STG.E.U16 desc[UR40][R20.64], R5 ;  /* 0x0000000514006986 */ /* 0x0007e2000c101528 */
[----:B------:R-:W-:Y:S05]  /*45f0*/  @!P4 BRA `(.L_x_95) ;  /* 0x000000000004c947 */ /* 0x000fea0003800000 */
[----:B------:R0:W5:Y:S02]  /*4600*/  LDG.E.LTC128B.U16 R114, desc[UR40][R12.64+0x2] ;  /* 0x000002280c727981 */ /* 0x000164000c1e1520 */
.L_x_95:
[----:B------:R-:W-:Y:S05]  /*4610*/  BSYNC B1 ;  /* 0x0000000000017941 */ /* 0x000fea0003800000 */
.L_x_94:
[----:B-----5:R-:W-:Y:S01]  /*4620*/  IMAD.U32 R4, R114, 0x10000, RZ ;  /* 0x0001000072047824 */ /* 0x020fe200078e00ff */
[----:B------:R-:W-:Y:S01]  /*4630*/  ISETP.NE.AND P6, PT, R115, RZ, PT ;  /* 0x000000ff7300720c */ /* 0x000fe20003fc5270 */
[----:B------:R-:W-:Y:S02]  /*4640*/  BSSY B1, `(.L_x_96) ;  /* 0x0000008000017945 */ /* 0x000fe40003800000 */
[----:B------:R-:W-:-:S04]  /*4650*/  FMUL R4, R4, R89 ;  /* 0x0000005904047220 */ /* 0x000fc80000400000 */
[----:B------:R-:W-:-:S05]  /*4660*/  FFMA R4, R27, R88, R4 ;  /* 0x000000581b047223 */ /* 0x000fca0000000004 */
[----:B------:R-:W-:-:S05]  /*4670*/  F2FP.BF16.F32.PACK_AB R4, RZ, R4 ;  /* 0x00000004ff04723e */ /* 0x000fca00000010ff */
[----:B------:R0:W-:Y:S01]  /*4680*/  @P4 STG.E.U16 desc[UR40][R64.64+0x2], R4 ;  /* 0x0000020440004986 */ /* 0x0001e2000c101528 */
[----:B------:R-:W-:-:S13]  /*4690*/  ISETP.GT.AND P4, PT, R3, 0x80, P6 ;  /* 0x000000800300780c */ /* 0x000fda0003784270 */
[----:B0-----:R-:W-:Y:S05]  /*46a0*/  @!P4 BRA `(.L_x_97) ;  /* 0x000000000004c947 */ /* 0x001fea0003800000 */
[----:B------:R0:W5:Y:S02]  /*46b0*/  LDG.E.LTC128B.U16 R114, desc[UR40][R60.64+0x10] ;  /* 0x000010283c727981 */ /* 0x000164000c1e1520 */
.L_x_97:
[----:B------:R-:W-:Y:S05]  /*46c0*/  BSYNC B1 ;  /* 0x0000000000017941 */ /* 0x000fea0003800000 */
.L_x_96:
[----:B-----5:R-:W-:Y:S01]  /*46d0*/  IMAD.U32 R4, R114, 0x10000, RZ ;  /* 0x0001000072047824 */ /* 0x020fe200078e00ff */
[----:B------:R-:W-:Y:S01]  /*46e0*/  ISETP.NE.AND P6, PT, R118, RZ, PT ;  /* 0x000000ff7600720c */ /* 0x000fe20003fc5270 */
[----:B------:R-:W-:Y:S02]  /*46f0*/  BSSY B1, `(.L_x_98) ;  /* 0x000000b000017945 */ /* 0x000fe40003800000 */
[----:B---3--:R-:W-:Y:S01]  /*4700*/  FMUL R5, R4, R89 ;  /* 0x0000005904057220 */ /* 0x008fe20000400000 */
[----:B------:R-:W-:-:S03]  /*4710*/  @P4 IMAD.MOV.U32 R4, RZ, RZ, R14 ;  /* 0x000000ffff044224 */ /* 0x000fc600078e000e */
[----:B------:R-:W-:-:S05]  /*4720*/  FFMA R5, R28, R88, R5 ;  /* 0x000000581c057223 */ /* 0x000fca0000000005 */
[----:B------:R-:W-:-:S04]  /*4730*/  F2FP.BF16.F32.PACK_AB R5, RZ, R5 ;  /* 0x00000005ff05723e */ /* 0x000fc800000010ff */
[----:B------:R-:W-:Y:S01]  /*4740*/  PRMT R6, R5, 0x7610, R6 ;  /* 0x0000761005067816 */ /* 0x000fe20000000006 */
[----:B------:R-:W-:-:S05]  /*4750*/  @P4 IMAD.MOV.U32 R5, RZ, RZ, R15 ;  /* 0x000000ffff054224 */ /* 0x000fca00078e000f */
[----:B------:R3:W-:Y:S01]  /*4760*/  @P4 STG.E.U16 desc[UR40][R4.64+0x10], R6 ;  /* 0x0000100604004986 */ /* 0x0007e2000c101528 */
[----:B------:R-:W-:-:S13]  /*4770*/  ISETP.GT.AND P4, PT, R3, 0x80, P6 ;  /* 0x000000800300780c */ /* 0x000fda0003784270 */
[----:B---3--:R-:W-:Y:S05]  /*4780*/  @!P4 BRA `(.L_x_99) ;  /* 0x000000000004c947 */ /* 0x008fea0003800000 */
[----:B------:R3:W5:Y:S02]  /*4790*/  LDG.E.LTC128B.U16 R114, desc[UR40][R60.64+0x12] ;  /* 0x000012283c727981 */ /* 0x000764000c1e1520 */
.L_x_99:
[----:B------:R-:W-:Y:S05]  /*47a0*/  BSYNC B1 ;  /* 0x0000000000017941 */ /* 0x000fea0003800000 */
.L_x_98:
[----:B-----5:R-:W-:Y:S01]  /*47b0*/  IMAD.U32 R4, R114, 0x10000, RZ ;  /* 0x0001000072047824 */ /* 0x020fe200078e00ff */
[----:B------:R-:W-:Y:S01]  /*47c0*/  BSSY B1, `(.L_x_100) ;  /* 0x000000c000017945 */ /* 0x000fe20003800000 */
[----:B------:R-:W-:Y:S02]  /*47d0*/  @P4 IMAD.MOV.U32 R5, RZ, RZ, R15 ;  /* 0x000000ffff054224 */ /* 0x000fe400078e000f */
[----:B------:R-:W-:-:S04]  /*47e0*/  FMUL R4, R4, R89 ;  /* 0x0000005904047220 */ /* 0x000fc80000400000 */
[----:B------:R-:W-:-:S05]  /*47f0*/  FFMA R4, R29, R88, R4 ;  /* 0x000000581d047223 */ /* 0x000fca0000000004 */
[----:B------:R-:W-:-:S04]  /*4800*/  F2FP.BF16.F32.PACK_AB R4, RZ, R4 ;  /* 0x00000004ff04723e */ /* 0x000fc800000010ff */
[----:B------:R-:W-:Y:S01]  /*4810*/  PRMT R6, R4, 0x7610, R6 ;  /* 0x0000761004067816 */ /* 0x000fe20000000006 */
[----:B------:R-:W-:-:S05]  /*4820*/  @P4 IMAD.MOV.U32 R4, RZ, RZ, R14 ;  /* 0x000000ffff044224 */ /* 0x000fca00078e000e */
[----:B------:R0:W-:Y:S01]  /*4830*/  @P4 STG.E.U16 desc[UR40][R4.64+0x12], R6 ;  /* 0x0000120604004986 */ /* 0x0001e2000c101528 */
[----:B------:R-:W-:-:S04]  /*4840*/  ISETP.NE.AND P4, PT, R115, RZ, PT ;  /* 0x000000ff7300720c */ /* 0x000fc80003f85270 */
[----:B------:R-:W-:-:S13]  /*4850*/  ISETP.GT.AND P4, PT, R3, 0x88, P4 ;  /* 0x000000880300780c */ /* 0x000fda0002784270 */
[----:B0-----:R-:W-:Y:S05]  /*4860*/  @!P4 BRA `(.L_x_101) ;  /* 0x000000000004c947 */ /* 0x001fea0003800000 */
[----:B------:R0:W5:Y:S02]  /*4870*/  LDG.E.LTC128B.U16 R114, desc[UR40][R12.64+0x10] ;  /* 0x000010280c727981 */ /* 0x000164000c1e1520 */
.L_x_101:
[----:B------:R-:W-:Y:S05]  /*4880*/  BSYNC B1 ;  /* 0x0000000000017941 */ /* 0x000fea0003800000 */
.L_x_100:
        /* <DEDUP_REMOVED lines=9> */
.L_x_103:
[----:B------:R-:W-:Y:S05]  /*4920*/  BSYNC B1 ;  /* 0x0000000000017941 */ /* 0x000fea0003800000 */
.L_x_102:
[----:B-----5:R-:W-:Y:S01]  /*4930*/  IMAD.U32 R4, R114, 0x10000, RZ ;  /* 0x0001000072047824 */ /* 0x020fe200078e00ff */
[----:B------:R-:W-:Y:S01]  /*4940*/  ISETP.NE.AND P6, PT, R119, RZ, PT ;  /* 0x000000ff7700720c */ /* 0x000fe20003fc5270 */
        /* <DEDUP_REMOVED lines=8> */
[----:B------:R-:W-:-:S13]  /*49d0*/  ISETP.GT.AND P4, PT, R3, 0x80, P6 ;  /* 0x000000800300780c */ /* 0x000fda0003784270 */
[----:B0-----:R-:W-:Y:S05]  /*49e0*/  @!P4 BRA `(.L_x_105) ;  /* 0x000000000004c947 */ /* 0x001fea0003800000 */
[----:B------:R0:W5:Y:S02]  /*49f0*/  LDG.E.LTC128B.U16 R114, desc[UR40][R60.64+0x20] ;  /* 0x000020283c727981 */ /* 0x000164000c1e1520 */
.L_x_105:
[----:B------:R-:W-:Y:S05]  /*4a00*/  BSYNC B1 ;  /* 0x0000000000017941 */ /* 0x000fea0003800000 */
.L_x_104:
[----:B-----5:R-:W-:Y:S01]  /*4a10*/  IMAD.U32 R4, R114, 0x10000, RZ ;  /* 0x0001000072047824 */ /* 0x020fe200078e00ff */
[----:B------:R-:W-:Y:S01]  /*4a20*/  ISETP.NE.AND P6, PT, R101, RZ, PT ;  /* 0x000000ff6500720c */ /* 0x000fe20003fc5270 */
[----:B------:R-:W-:Y:S02]  /*4a30*/  BSSY B1, `(.L_x_106) ;  /* 0x000000b000017945 */ /* 0x000fe40003800000 */
[----:B------:R-:W-:Y:S01]  /*4a40*/  FMUL R5, R4, R89 ;  /* 0x0000005904057220 */ /* 0x000fe20000400000 */
[----:B------:R-:W-:-:S03]  /*4a50*/  @P4 IMAD.MOV.U32 R4, RZ, RZ, R14 ;  /* 0x000000ffff044224 */ /* 0x000fc600078e000e */
        /* <DEDUP_REMOVED lines=8> */
.L_x_107:
[----:B------:R-:W-:Y:S05]  /*4ae0*/  BSYNC B1 ;  /* 0x0000000000017941 */ /* 0x000fea0003800000 */
.L_x_106:
        /* <DEDUP_REMOVED lines=13> */
.L_x_109:
[----:B------:R-:W-:Y:S05]  /*4bc0*/  BSYNC B1 ;  /* 0x0000000000017941 */ /* 0x000fea0003800000 */
.L_x_108:
[----:B-----5:R-:W-:Y:S01]  /*4bd0*/  IMAD.U32 R4, R114, 0x10000, RZ ;  /* 0x0001000072047824 */ /* 0x020fe200078e00ff */
[----:B------:R-:W-:Y:S03]  /*4be0*/  BSSY B1, `(.L_x_110) ;  /* 0x000000b000017945 */ /* 0x000fe60003800000 */
        /* <DEDUP_REMOVED lines=10> */
.L_x_111:
[----:B------:R-:W-:Y:S05]  /*4c90*/  BSYNC B1 ;  /* 0x0000000000017941 */ /* 0x000fea0003800000 */
.L_x_110:
        /* <DEDUP_REMOVED lines=13> */
.L_x_113:
[----:B------:R-:W-:Y:S05]  /*4d70*/  BSYNC B1 ;  /* 0x0000000000017941 */ /* 0x000fea0003800000 */
.L_x_112:
        /* <DEDUP_REMOVED lines=13> */
.L_x_115:
[----:B------:R-:W-:Y:S05]  /*4e50*/  BSYNC B1 ;  /* 0x0000000000017941 */ /* 0x000fea0003800000 */
.L_x_114:
        /* <DEDUP_REMOVED lines=13> */
.L_x_117:
[----:B------:R-:W-:Y:S05]  /*4f30*/  BSYNC B1 ;  /* 0x0000000000017941 */ /* 0x000fea0003800000 */
.L_x_116:
        /* <DEDUP_REMOVED lines=12> */
.L_x_119:
[----:B------:R-:W-:Y:S05]  /*5000*/  BSYNC B1 ;  /* 0x0000000000017941 */ /* 0x000fea0003800000 */
.L_x_118:
        /* <DEDUP_REMOVED lines=13> */
.L_x_121:
[----:B------:R-:W-:Y:S05]  /*50e0*/  BSYNC B1 ;  /* 0x0000000000017941 */ /* 0x000fea0003800000 */
.L_x_120:
        /* <DEDUP_REMOVED lines=13> */
.L_x_123:
[----:B------:R-:W-:Y:S05]  /*51c0*/  BSYNC B1 ;  /* 0x0000000000017941 */ /* 0x000fea0003800000 */
.L_x_122:
        /* <DEDUP_REMOVED lines=13> */
.L_x_125:
[----:B------:R-:W-:Y:S05]  /*52a0*/  BSYNC B1 ;  /* 0x0000000000017941 */ /* 0x000fea0003800000 */
.L_x_124:
        /* <DEDUP_REMOVED lines=12> */
.L_x_127:
[----:B------:R-:W-:Y:S05]  /*5370*/  BSYNC B1 ;  /* 0x0000000000017941 */ /* 0x000fea0003800000 */
.L_x_126:
        /* <DEDUP_REMOVED lines=13> */
.L_x_129:
[----:B------:R-:W-:Y:S05]  /*5450*/  BSYNC B1 ;  /* 0x0000000000017941 */ /* 0x000fea0003800000 */
.L_x_128:
        /* <DEDUP_REMOVED lines=12> */
.L_x_131:
[----:B------:R-:W-:Y:S05]  /*5520*/  BSYNC B1 ;  /* 0x0000000000017941 */ /* 0x000fea0003800000 */
.L_x_130:
        /* <DEDUP_REMOVED lines=12> */
.L_x_133:
[----:B------:R-:W-:Y:S05]  /*55f0*/  BSYNC B1 ;  /* 0x0000000000017941 */ /* 0x000fea0003800000 */
.L_x_132:
[----:B-----5:R-:W-:Y:S01]  /*5600*/  IMAD.U32 R4, R114, 0x10000, RZ ;  /* 0x0001000072047824 */ /* 0x020fe200078e00ff */
[----:B------:R-:W-:Y:S01]  /*5610*/  ISETP.GT.AND P5, PT, R3, 0x88, P5 ;  /* 0x000000880300780c */ /* 0x000fe20002fa4270 */
        /* <DEDUP_REMOVED lines=8> */
[----:B------:R-:W-:Y:S05]  /*56a0*/  @!P5 BRA `(.L_x_135) ;  /* 0x000000000004d947 */ /* 0x000fea0003800000 */
[----:B------:R0:W5:Y:S02]  /*56b0*/  LDG.E.LTC128B.U16 R114, desc[UR40][R12.64+0x52] ;  /* 0x000052280c727981 */ /* 0x000164000c1e1520 */
.L_x_135:
[----:B------:R-:W-:Y:S05]  /*56c0*/  BSYNC B1 ;  /* 0x0000000000017941 */ /* 0x000fea0003800000 */
.L_x_134:
[----:B0----5:R-:W-:Y:S01]  /*56d0*/  IMAD.U32 R4, R114, 0x10000, RZ ;  /* 0x0001000072047824 */ /* 0x021fe200078e00ff */
        /* <DEDUP_REMOVED lines=11> */
.L_x_137:
[----:B------:R-:W-:Y:S05]  /*5790*/  BSYNC B1 ;  /* 0x0000000000017941 */ /* 0x000fea0003800000 */
.L_x_136:
[----:B0----5:R-:W-:Y:S01]  /*57a0*/  IMAD.U32 R4, R114, 0x10000, RZ ;  /* 0x0001000072047824 */ /* 0x021fe200078e00ff */
        /* <DEDUP_REMOVED lines=11> */
.L_x_139:
[----:B------:R-:W-:Y:S05]  /*5860*/  BSYNC B1 ;  /* 0x0000000000017941 */ /* 0x000fea0003800000 */
.L_x_138:
        /* <DEDUP_REMOVED lines=12> */
.L_x_141:
[----:B------:R-:W-:Y:S05]  /*5930*/  BSYNC B1 ;  /* 0x0000000000017941 */ /* 0x000fea0003800000 */
.L_x_140:
        /* <DEDUP_REMOVED lines=12> */
.L_x_143:
[----:B------:R-:W-:Y:S05]  /*5a00*/  BSYNC B1 ;  /* 0x0000000000017941 */ /* 0x000fea0003800000 */
.L_x_142:
        /* <DEDUP_REMOVED lines=12> */
.L_x_145:
[----:B------:R-:W-:Y:S05]  /*5ad0*/  BSYNC B1 ;  /* 0x0000000000017941 */ /* 0x000fea0003800000 */
.L_x_144:
        /* <DEDUP_REMOVED lines=12> */
.L_x_147:
[----:B------:R-:W-:Y:S05]  /*5ba0*/  BSYNC B1 ;  /* 0x0000000000017941 */ /* 0x000fea0003800000 */
.L_x_146:
        /* <DEDUP_REMOVED lines=9> */
.L_x_149:
[----:B------:R-:W-:Y:S05]  /*5c40*/  BSYNC B1 ;  /* 0x0000000000017941 */ /* 0x000fea0003800000 */
.L_x_148:
        /* <DEDUP_REMOVED lines=12> */
.L_x_151:
[----:B------:R-:W-:Y:S05]  /*5d10*/  BSYNC B1 ;  /* 0x0000000000017941 */ /* 0x000fea0003800000 */
.L_x_150:
[----:B------:R-:W-:Y:S05]  /*5d20*/  @!P0 BRA `(.L_x_152) ;  /* 0x0000001400848947 */ /* 0x000fea0003800000 */
[----:B-----5:R-:W-:-:S04]  /*5d30*/  IMAD.U32 R114, R114, 0x10000, RZ ;  /* 0x0001000072727824 */ /* 0x020fc800078e00ff */
[----:B------:R-:W-:-:S04]  /*5d40*/  FMUL R114, R114, R89 ;  /* 0x0000005972727220 */ /* 0x000fc80000400000 */
[----:B------:R-:W-:-:S05]  /*5d50*/  FFMA R114, R55, R88, R114 ;  /* 0x0000005837727223 */ /* 0x000fca0000000072 */
[----:B------:R-:W-:-:S05]  /*5d60*/  F2FP.BF16.F32.PACK_AB R114, RZ, R114 ;  /* 0x00000072ff72723e */ /* 0x000fca00000010ff */
[----:B------:R0:W-:Y:S01]  /*5d70*/  STG.E.U16 desc[UR40][R10.64+0x72], R114 ;  /* 0x000072720a007986 */ /* 0x0001e2000c101528 */
[----:B------:R-:W-:Y:S05]  /*5d80*/  BRA `(.L_x_152) ;  /* 0x00000014006c7947 */ /* 0x000fea0003800000 */
.L_x_29:
[----:B------:R-:W-:Y:S01]  /*5d90*/  ULDC.64 UR4, c[0x0][0x5c0] ;  /* 0x0001700000047ab9 */ /* 0x000fe20000000a00 */
[-C--:B------:R-:W-:Y:S01]  /*5da0*/  FMUL R56, R56, R88.reuse ;  /* 0x0000005838387220 */ /* 0x080fe20000400000 */
[----:B------:R-:W-:Y:S01]  /*5db0*/  LEA R10, P1, R112, UR4, 0x1 ;  /* 0x00000004700a7c11 */ /* 0x000fe2000f8208ff */
[----:B------:R-:W-:Y:S01]  /*5dc0*/  IMAD.SHL.U32 R7, R94, 0x2, RZ ;  /* 0x000000025e077824 */ /* 0x000fe200078e00ff */
[----:B------:R-:W-:Y:S01]  /*5dd0*/  ISETP.GT.AND P3, PT, R4, 0x1, PT ;  /* 0x000000010400780c */ /* 0x000fe20003f64270 */
[----:B------:R-:W-:Y:S01]  /*5de0*/  FMUL R57, R57, R88 ;  /* 0x0000005839397220 */ /* 0x000fe20000400000 */
[----:B------:R-:W-:Y:S01]  /*5df0*/  F2FP.BF16.F32.PACK_AB R56, RZ, R56 ;  /* 0x00000038ff38723e */ /* 0x000fe200000010ff */
[-C--:B------:R-:W-:Y:S01]  /*5e00*/  FMUL R58, R58, R88.reuse ;  /* 0x000000583a3a7220 */ /* 0x080fe20000400000 */
[----:B------:R-:W-:Y:S01]  /*5e10*/  LEA.HI.X R11, R112, UR5, R105, 0x1, P1 ;  /* 0x00000005700b7c11 */ /* 0x000fe200088f0c69 */
[-C--:B------:R-:W-:Y:S01]  /*5e20*/  FMUL R59, R59, R88.reuse ;  /* 0x000000583b3b7220 */ /* 0x080fe20000400000 */
[----:B------:R-:W-:Y:S01]  /*5e30*/  ISETP.GT.AND P1, PT, R3, RZ, P3 ;  /* 0x000000ff0300720c */ /* 0x000fe20001f24270 */
[----:B------:R-:W-:Y:S01]  /*5e40*/  IMAD.SHL.U32 R19, R95, 0x2, RZ ;  /* 0x000000025f137824 */ /* 0x000fe200078e00ff */
[----:B------:R-:W-:Y:S01]  /*5e50*/  ISETP.GT.AND P2, PT, R3, 0x8, P6 ;  /* 0x000000080300780c */ /* 0x000fe20003744270 */
[----:B------:R-:W-:Y:S01]  /*5e60*/  @P0 STG.E.U16 desc[UR40][R10.64], R56 ;  /* 0x000000380a000986 */ /* 0x000fe2000c101528 */
[----:B------:R-:W-:Y:S01]  /*5e70*/  SHF.L.U64.HI R5, R94, 0x1, R93 ;  /* 0x000000015e057819 */ /* 0x000fe2000001025d */
[----:B------:R-:W-:Y:S01]  /*5e80*/  FMUL R60, R60, R88 ;  /* 0x000000583c3c7220 */ /* 0x000fe20000400000 */
[----:B------:R-:W-:Y:S01]  /*5e90*/  IADD3 R8, P0, R7, R10, RZ ;  /* 0x0000000a07087210 */ /* 0x000fe20007f1e0ff */
[-C--:B------:R-:W-:Y:S01]  /*5ea0*/  FMUL R61, R61, R88.reuse ;  /* 0x000000583d3d7220 */ /* 0x080fe20000400000 */
[----:B------:R-:W-:Y:S01]  /*5eb0*/  F2FP.BF16.F32.PACK_AB R57, RZ, R57 ;  /* 0x00000039ff39723e */ /* 0x000fe200000010ff */
[----:B------:R-:W-:Y:S01]  /*5ec0*/  FMUL R63, R63, R88 ;  /* 0x000000583f3f7220 */ /* 0x000fe20000400000 */
[----:B------:R-:W-:Y:S01]  /*5ed0*/  F2FP.BF16.F32.PACK_AB R58, RZ, R58 ;  /* 0x0000003aff3a723e */ /* 0x000fe200000010ff */
[----:B------:R-:W-:Y:S01]  /*5ee0*/  IMAD.X R9, R5, 0x1, R11, P0 ;  /* 0x0000000105097824 */ /* 0x000fe200000e060b */
[----:B------:R-:W-:Y:S01]  /*5ef0*/  ISETP.GT.AND P0, PT, R3, 0x8, P3 ;  /* 0x000000080300780c */ /* 0x000fe20001f04270 */
[----:B------:R-:W-:Y:S01]  /*5f00*/  @P1 STG.E.U16 desc[UR40][R10.64+0x2], R57 ;  /* 0x000002390a001986 */ /* 0x000fe2000c101528 */
[----:B------:R-:W-:Y:S01]  /*5f10*/  F2FP.BF16.F32.PACK_AB R59, RZ, R59 ;  /* 0x0000003bff3b723e */ /* 0x000fe200000010ff */
[----:B------:R-:W-:Y:S01]  /*5f20*/  FMUL R62, R62, R88 ;  /* 0x000000583e3e7220 */ /* 0x000fe20000400000 */
[----:B------:R-:W-:Y:S01]  /*5f30*/  SHF.L.U64.HI R13, R95, 0x1, R92 ;  /* 0x000000015f0d7819 */ /* 0x000fe2000001025c */
[----:B------:R-:W-:Y:S01]  /*5f40*/  @P2 STG.E.U16 desc[UR40][R8.64], R58 ;  /* 0x0000003a08002986 */ /* 0x000fe2000c101528 */
[----:B------:R-:W-:Y:S01]  /*5f50*/  IADD3 R6, P1, P2, R19, R10, R7 ;  /* 0x0000000a13067210 */ /* 0x000fe20007a3e007 */
[-C--:B------:R-:W-:Y:S01]  /*5f60*/  FMUL R64, R64, R88.reuse ;  /* 0x0000005840407220 */ /* 0x080fe20000400000 */
[C---:B------:R-:W-:Y:S01]  /*5f70*/  ISETP.GT.AND P4, PT, R4.reuse, 0x8, PT ;  /* 0x000000080400780c */ /* 0x040fe20003f84270 */
[-C--:B------:R-:W-:Y:S01]  /*5f80*/  FMUL R65, R65, R88.reuse ;  /* 0x0000005841417220 */ /* 0x080fe20000400000 */
[----:B------:R-:W-:Y:S01]  /*5f90*/  ISETP.GT.AND P3, PT, R4, 0x9, PT ;  /* 0x000000090400780c */ /* 0x000fe20003f64270 */
[-C--:B------:R-:W-:Y:S01]  /*5fa0*/  FMUL R66, R66, R88.reuse ;  /* 0x0000005842427220 */ /* 0x080fe20000400000 */
[----:B------:R-:W-:Y:S01]  /*5fb0*/  IADD3.X R7, R13, R11, R5, P1, P2 ;  /* 0x0000000b0d077210 */ /* 0x000fe20000fe4405 */
[----:B------:R-:W-:Y:S01]  /*5fc0*/  @P0 STG.E.U16 desc[UR40][R8.64+0x2], R59 ;  /* 0x0000023b08000986 */ /* 0x000fe2000c101528 */
[----:B------:R-:W-:Y:S01]  /*5fd0*/  ISETP.GT.AND P1, PT, R3, RZ, P4 ;  /* 0x000000ff0300720c */ /* 0x000fe20002724270 */
[-C--:B------:R-:W-:Y:S01]  /*5fe0*/  FMUL R67, R67, R88.reuse ;  /* 0x0000005843437220 */ /* 0x080fe20000400000 */
[----:B------:R-:W-:Y:S01]  /*5ff0*/  ISETP.GT.AND P0, PT, R3, RZ, P3 ;  /* 0x000000ff0300720c */ /* 0x000fe20001f04270 */
[----:B------:R-:W-:Y:S01]  /*6000*/  FMUL R68, R68, R88 ;  /* 0x0000005844447220 */ /* 0x000fe20000400000 */
[----:B------:R-:W-:Y:S01]  /*6010*/  F2FP.BF16.F32.PACK_AB R60, RZ, R60 ;  /* 0x0000003cff3c723e */ /* 0x000fe200000010ff */
[-C--:B------:R-:W-:Y:S01]  /*6020*/  FMUL R69, R69, R88.reuse ;  /* 0x0000005845457220 */ /* 0x080fe20000400000 */
[----:B------:R-:W-:Y:S01]  /*6030*/  F2FP.BF16.F32.PACK_AB R61, RZ, R61 ;  /* 0x0000003dff3d723e */ /* 0x000fe200000010ff */
[-C--:B------:R-:W-:Y:S01]  /*6040*/  FMUL R70, R70, R88.reuse ;  /* 0x0000005846467220 */ /* 0x080fe20000400000 */
[----:B------:R-:W-:Y:S01]  /*6050*/  F2FP.BF16.F32.PACK_AB R63, RZ, R63 ;  /* 0x0000003fff3f723e */ /* 0x000fe200000010ff */
[----:B------:R-:W-:Y:S01]  /*6060*/  FMUL R71, R71, R88 ;  /* 0x0000005847477220 */ /* 0x000fe20000400000 */
[----:B------:R-:W-:Y:S01]  /*6070*/  F2FP.BF16.F32.PACK_AB R62, RZ, R62 ;  /* 0x0000003eff3e723e */ /* 0x000fe200000010ff */
[----:B------:R-:W-:Y:S01]  /*6080*/  FMUL R72, R72, R88 ;  /* 0x0000005848487220 */ /* 0x000fe20000400000 */
[----:B------:R-:W-:Y:S01]  /*6090*/  F2FP.BF16.F32.PACK_AB R64, RZ, R64 ;  /* 0x00000040ff40723e */ /* 0x000fe200000010ff */
[----:B------:R-:W-:Y:S01]  /*60a0*/  @P1 STG.E.U16 desc[UR40][R10.64+0x10], R60 ;  /* 0x0000103c0a001986 */ /* 0x000fe2000c101528 */
[----:B------:R-:W-:Y:S01]  /*60b0*/  ISETP.GT.AND P1, PT, R3, 0x8, P4 ;  /* 0x000000080300780c */ /* 0x000fe20002724270 */
[-C--:B------:R-:W-:Y:S01]  /*60c0*/  FMUL R73, R73, R88.reuse ;  /* 0x0000005849497220 */ /* 0x080fe20000400000 */
[----:B------:R-:W-:Y:S01]  /*60d0*/  ISETP.GT.AND P2, PT, R4, 0x11, PT ;  /* 0x000000110400780c */ /* 0x000fe20003f44270 */
[----:B------:R-:W-:Y:S01]  /*60e0*/  @P0 STG.E.U16 desc[UR40][R10.64+0x12], R61 ;  /* 0x0000123d0a000986 */ /* 0x000fe2000c101528 */
[----:B------:R-:W-:Y:S01]  /*60f0*/  ISETP.GT.AND P0, PT, R3, 0x8, P3 ;  /* 0x000000080300780c */ /* 0x000fe20001f04270 */
[-C--:B------:R-:W-:Y:S01]  /*6100*/  FMUL R74, R74, R88.reuse ;  /* 0x000000584a4a7220 */ /* 0x080fe20000400000 */
[----:B------:R-:W-:Y:S01]  /*6110*/  ISETP.GT.AND P3, PT, R4, 0x10, PT ;  /* 0x000000100400780c */ /* 0x000fe20003f64270 */
[-C--:B------:R-:W-:Y:S01]  /*6120*/  FMUL R75, R75, R88.reuse ;  /* 0x000000584b4b7220 */ /* 0x080fe20000400000 */
[----:B------:R-:W-:Y:S01]  /*6130*/  F2FP.BF16.F32.PACK_AB R65, RZ, R65 ;  /* 0x00000041ff41723e */ /* 0x000fe200000010ff */
[----:B------:R-:W-:Y:S01]  /*6140*/  FMUL R76, R76, R88 ;  /* 0x000000584c4c7220 */ /* 0x000fe20000400000 */
[----:B------:R-:W-:Y:S01]  /*6150*/  F2FP.BF16.F32.PACK_AB R66, RZ, R66 ;  /* 0x00000042ff42723e */ /* 0x000fe200000010ff */
[----:B------:R-:W-:Y:S01]  /*6160*/  FMUL R77, R77, R88 ;  /* 0x000000584d4d7220 */ /* 0x000fe20000400000 */
[----:B------:R-:W-:Y:S01]  /*6170*/  F2FP.BF16.F32.PACK_AB R67, RZ, R67 ;  /* 0x00000043ff43723e */ /* 0x000fe200000010ff */
[----:B------:R-:W-:Y:S01]  /*6180*/  @P1 STG.E.U16 desc[UR40][R8.64+0x10], R62 ;  /* 0x0000103e08001986 */ /* 0x000fe2000c101528 */
[----:B------:R-:W-:Y:S01]  /*6190*/  F2FP.BF16.F32.PACK_AB R68, RZ, R68 ;  /* 0x00000044ff44723e */ /* 0x000fe200000010ff */
[-C--:B------:R-:W-:Y:S01]  /*61a0*/  FMUL R78, R78, R88.reuse ;  /* 0x000000584e4e7220 */ /* 0x080fe20000400000 */
[----:B------:R-:W-:Y:S01]  /*61b0*/  ISETP.GT.AND P1, PT, R4, 0x19, PT ;  /* 0x000000190400780c */ /* 0x000fe20003f24270 */
[----:B------:R-:W-:Y:S01]  /*61c0*/  @P0 STG.E.U16 desc[UR40][R8.64+0x12], R63 ;  /* 0x0000123f08000986 */ /* 0x000fe2000c101528 */
[----:B------:R-:W-:Y:S01]  /*61d0*/  ISETP.GT.AND P0, PT, R3, RZ, P3 ;  /* 0x000000ff0300720c */ /* 0x000fe20001f04270 */
[-C--:B------:R-:W-:Y:S01]  /*61e0*/  FMUL R79, R79, R88.reuse ;  /* 0x000000584f4f7220 */ /* 0x080fe20000400000 */
[----:B------:R-:W-:Y:S01]  /*61f0*/  F2FP.BF16.F32.PACK_AB R69, RZ, R69 ;  /* 0x00000045ff45723e */ /* 0x000fe200000010ff */
[----:B------:R-:W-:Y:S01]  /*6200*/  FMUL R80, R80, R88 ;  /* 0x0000005850507220 */ /* 0x000fe20000400000 */
[----:B------:R-:W-:Y:S01]  /*6210*/  F2FP.BF16.F32.PACK_AB R70, RZ, R70 ;  /* 0x00000046ff46723e */ /* 0x000fe200000010ff */
        /* <DEDUP_REMOVED lines=8> */
[----:B------:R-:W-:Y:S01]  /*62a0*/  @P0 STG.E.U16 desc[UR40][R10.64+0x20], R64 ;  /* 0x000020400a000986 */ /* 0x000fe2000c101528 */
[----:B------:R-:W-:Y:S01]  /*62b0*/  ISETP.GT.AND P0, PT, R3, RZ, P2 ;  /* 0x000000ff0300720c */ /* 0x000fe20001704270 */
[-C--:B------:R-:W-:Y:S01]  /*62c0*/  FMUL R85, R85, R88.reuse ;  /* 0x0000005855557220 */ /* 0x080fe20000400000 */
[----:B------:R-:W-:Y:S01]  /*62d0*/  F2FP.BF16.F32.PACK_AB R75, RZ, R75 ;  /* 0x0000004bff4b723e */ /* 0x000fe200000010ff */
[-C--:B------:R-:W-:Y:S01]  /*62e0*/  FMUL R86, R86, R88.reuse ;  /* 0x0000005856567220 */ /* 0x080fe20000400000 */
[----:B------:R-:W-:Y:S01]  /*62f0*/  ISETP.GT.AND P5, PT, R4, 0x28, PT ;  /* 0x000000280400780c */ /* 0x000fe20003fa4270 */
[----:B------:R-:W-:Y:S01]  /*6300*/  FMUL R87, R87, R88 ;  /* 0x0000005857577220 */ /* 0x000fe20000400000 */
[----:B------:R-:W-:Y:S01]  /*6310*/  F2FP.BF16.F32.PACK_AB R76, RZ, R76 ;  /* 0x0000004cff4c723e */ /* 0x000fe200000010ff */
[-C--:B------:R-:W-:Y:S01]  /*6320*/  FMUL R24, R24, R88.reuse ;  /* 0x0000005818187220 */ /* 0x080fe20000400000 */
[----:B------:R-:W-:Y:S01]  /*6330*/  ISETP.GT.AND P4, PT, R4, 0x29, PT ;  /* 0x000000290400780c */ /* 0x000fe20003f84270 */
[-C--:B------:R-:W-:Y:S01]  /*6340*/  FMUL R25, R25, R88.reuse ;  /* 0x0000005819197220 */ /* 0x080fe20000400000 */
[----:B------:R-:W-:Y:S01]  /*6350*/  F2FP.BF16.F32.PACK_AB R77, RZ, R77 ;  /* 0x0000004dff4d723e */ /* 0x000fe200000010ff */
[----:B------:R-:W-:Y:S01]  /*6360*/  FMUL R26, R26, R88 ;  /* 0x000000581a1a7220 */ /* 0x000fe20000400000 */
[----:B------:R-:W-:Y:S01]  /*6370*/  F2FP.BF16.F32.PACK_AB R78, RZ, R78 ;  /* 0x0000004eff4e723e */ /* 0x000fe200000010ff */
[----:B------:R-:W-:Y:S01]  /*6380*/  @P0 STG.E.U16 desc[UR40][R10.64+0x22], R65 ;  /* 0x000022410a000986 */ /* 0x000fe2000c101528 */
[----:B------:R-:W-:Y:S01]  /*6390*/  ISETP.GT.AND P0, PT, R3, 0x8, P3 ;  /* 0x000000080300780c */ /* 0x000fe20001f04270 */
[-C--:B------:R-:W-:Y:S01]  /*63a0*/  FMUL R27, R27, R88.reuse ;  /* 0x000000581b1b7220 */ /* 0x080fe20000400000 */
[----:B------:R-:W-:Y:S01]  /*63b0*/  F2FP.BF16.F32.PACK_AB R79, RZ, R79 ;  /* 0x0000004fff4f723e */ /* 0x000fe200000010ff */
[-C--:B------:R-:W-:Y:S01]  /*63c0*/  FMUL R28, R28, R88.reuse ;  /* 0x000000581c1c7220 */ /* 0x080fe20000400000 */
[----:B------:R-:W-:Y:S01]  /*63d0*/  ISETP.GT.AND P3, PT, R4, 0x30, PT ;  /* 0x000000300400780c */ /* 0x000fe20003f64270 */
        /* <DEDUP_REMOVED lines=8> */
[----:B------:R-:W-:Y:S01]  /*6460*/  @P0 STG.E.U16 desc[UR40][R8.64+0x20], R66 ;  /* 0x0000204208000986 */ /* 0x000fe2000c101528 */
[----:B------:R-:W-:Y:S01]  /*6470*/  ISETP.GT.AND P0, PT, R3, 0x8, P2 ;  /* 0x000000080300780c */ /* 0x000fe20001704270 */
[-C--:B------:R-:W-:Y:S01]  /*6480*/  FMUL R33, R33, R88.reuse ;  /* 0x0000005821217220 */ /* 0x080fe20000400000 */
[----:B------:R-:W-:Y:S01]  /*6490*/  ISETP.GT.AND P2, PT, R4, 0x18, PT ;  /* 0x000000180400780c */ /* 0x000fe20003f44270 */
[----:B------:R-:W-:Y:S01]  /*64a0*/  FMUL R34, R34, R88 ;  /* 0x0000005822227220 */ /* 0x000fe20000400000 */
[----:B------:R-:W-:Y:S01]  /*64b0*/  F2FP.BF16.F32.PACK_AB R84, RZ, R84 ;  /* 0x00000054ff54723e */ /* 0x000fe200000010ff */
[-C--:B------:R-:W-:Y:S01]  /*64c0*/  FMUL R35, R35, R88.reuse ;  /* 0x0000005823237220 */ /* 0x080fe20000400000 */
[----:B------:R-:W-:Y:S01]  /*64d0*/  P2R R5, PR, RZ, 0x20 ;  /* 0x00000020ff057803 */ /* 0x000fe20000000000 */
[-C--:B------:R-:W-:Y:S01]  /*64e0*/  FMUL R36, R36, R88.reuse ;  /* 0x0000005824247220 */ /* 0x080fe20000400000 */
[----:B------:R-:W-:Y:S01]  /*64f0*/  F2FP.BF16.F32.PACK_AB R85, RZ, R85 ;  /* 0x00000055ff55723e */ /* 0x000fe200000010ff */
[----:B------:R-:W-:Y:S01]  /*6500*/  FMUL R37, R37, R88 ;  /* 0x0000005825257220 */ /* 0x000fe20000400000 */
[----:B------:R-:W-:Y:S01]  /*6510*/  F2FP.BF16.F32.PACK_AB R86, RZ, R86 ;  /* 0x00000056ff56723e */ /* 0x000fe200000010ff */
[-C--:B------:R-:W-:Y:S01]  /*6520*/  FMUL R38, R38, R88.reuse ;  /* 0x0000005826267220 */ /* 0x080fe20000400000 */
[----:B------:R-:W-:Y:S01]  /*6530*/  F2FP.BF16.F32.PACK_AB R87, RZ, R87 ;  /* 0x00000057ff57723e */ /* 0x000fe200000010ff */
[----:B------:R-:W-:Y:S01]  /*6540*/  @P0 STG.E.U16 desc[UR40][R8.64+0x22], R67 ;  /* 0x0000224308000986 */ /* 0x000fe2000c101528 */
[----:B------:R-:W-:Y:S01]  /*6550*/  ISETP.GT.AND P0, PT, R3, RZ, P2 ;  /* 0x000000ff0300720c */ /* 0x000fe20001704270 */
        /* <DEDUP_REMOVED lines=36> */
[----:B------:R-:W-:Y:S01]  /*67a0*/  FMUL R55, R55, R88 ;  /* 0x0000005837377220 */ /* 0x000fe20000400000 */
[----:B------:R-:W-:-:S02]  /*67b0*/  F2FP.BF16.F32.PACK_AB R39, RZ, R39 ;  /* 0x00000027ff27723e */ /* 0x000fc400000010ff */
[----:B------:R-:W-:Y:S01]  /*67c0*/  F2FP.BF16.F32.PACK_AB R40, RZ, R40 ;  /* 0x00000028ff28723e */ /* 0x000fe200000010ff */
[----:B------:R-:W-:Y:S01]  /*67d0*/  @P0 STG.E.U16 desc[UR40][R8.64+0x30], R70 ;  /* 0x0000304608000986 */ /* 0x000fe2000c101528 */
[----:B------:R-:W-:Y:S02]  /*67e0*/  ISETP.GT.AND P0, PT, R3, 0x8, P1 ;  /* 0x000000080300780c */ /* 0x000fe40000f04270 */
[----:B------:R-:W-:Y:S02]  /*67f0*/  ISETP.GT.AND P1, PT, R4, 0x21, PT ;  /* 0x000000210400780c */ /* 0x000fe40003f24270 */
[----:B------:R-:W-:Y:S02]  /*6800*/  F2FP.BF16.F32.PACK_AB R41, RZ, R41 ;  /* 0x00000029ff29723e */ /* 0x000fe400000010ff */
[----:B------:R-:W-:Y:S02]  /*6810*/  F2FP.BF16.F32.PACK_AB R42, RZ, R42 ;  /* 0x0000002aff2a723e */ /* 0x000fe400000010ff */
[----:B------:R-:W-:-:S02]  /*6820*/  F2FP.BF16.F32.PACK_AB R43, RZ, R43 ;  /* 0x0000002bff2b723e */ /* 0x000fc400000010ff */
[----:B------:R-:W-:Y:S02]  /*6830*/  F2FP.BF16.F32.PACK_AB R44, RZ, R44 ;  /* 0x0000002cff2c723e */ /* 0x000fe400000010ff */
[----:B------:R-:W-:Y:S01]  /*6840*/  F2FP.BF16.F32.PACK_AB R45, RZ, R45 ;  /* 0x0000002dff2d723e */ /* 0x000fe200000010ff */
[----:B------:R-:W-:Y:S01]  /*6850*/  @P0 STG.E.U16 desc[UR40][R8.64+0x32], R71 ;  /* 0x0000324708000986 */ /* 0x000fe2000c101528 */
[----:B------:R-:W-:Y:S02]  /*6860*/  ISETP.GT.AND P0, PT, R3, RZ, P2 ;  /* 0x000000ff0300720c */ /* 0x000fe40001704270 */
[----:B------:R-:W-:Y:S02]  /*6870*/  F2FP.BF16.F32.PACK_AB R46, RZ, R46 ;  /* 0x0000002eff2e723e */ /* 0x000fe400000010ff */
[----:B------:R-:W-:Y:S02]  /*6880*/  F2FP.BF16.F32.PACK_AB R47, RZ, R47 ;  /* 0x0000002fff2f723e */ /* 0x000fe400000010ff */
[----:B------:R-:W-:-:S02]  /*6890*/  F2FP.BF16.F32.PACK_AB R48, RZ, R48 ;  /* 0x00000030ff30723e */ /* 0x000fc400000010ff */
[----:B------:R-:W-:Y:S02]  /*68a0*/  F2FP.BF16.F32.PACK_AB R49, RZ, R49 ;  /* 0x00000031ff31723e */ /* 0x000fe400000010ff */
[----:B------:R-:W-:Y:S02]  /*68b0*/  F2FP.BF16.F32.PACK_AB R50, RZ, R50 ;  /* 0x00000032ff32723e */ /* 0x000fe400000010ff */
[----:B------:R-:W-:Y:S01]  /*68c0*/  F2FP.BF16.F32.PACK_AB R51, RZ, R51 ;  /* 0x00000033ff33723e */ /* 0x000fe200000010ff */
[----:B------:R-:W-:Y:S01]  /*68d0*/  @P0 STG.E.U16 desc[UR40][R10.64+0x40], R72 ;  /* 0x000040480a000986 */ /* 0x000fe2000c101528 */
[----:B------:R-:W-:Y:S02]  /*68e0*/  ISETP.GT.AND P0, PT, R3, RZ, P1 ;  /* 0x000000ff0300720c */ /* 0x000fe40000f04270 */
[----:B------:R-:W-:Y:S02]  /*68f0*/  F2FP.BF16.F32.PACK_AB R52, RZ, R52 ;  /* 0x00000034ff34723e */ /* 0x000fe400000010ff */
[----:B------:R-:W-:-:S02]  /*6900*/  F2FP.BF16.F32.PACK_AB R53, RZ, R53 ;  /* 0x00000035ff35723e */ /* 0x000fc400000010ff */
[----:B------:R-:W-:Y:S02]  /*6910*/  F2FP.BF16.F32.PACK_AB R54, RZ, R54 ;  /* 0x00000036ff36723e */ /* 0x000fe400000010ff */
[----:B------:R-:W-:-:S05]  /*6920*/  F2FP.BF16.F32.PACK_AB R55, RZ, R55 ;  /* 0x00000037ff37723e */ /* 0x000fca00000010ff */
[----:B------:R-:W-:Y:S01]  /*6930*/  @P0 STG.E.U16 desc[UR40][R10.64+0x42], R73 ;  /* 0x000042490a000986 */ /* 0x000fe2000c101528 */
[----:B------:R-:W-:Y:S02]  /*6940*/  ISETP.GT.AND P0, PT, R3, 0x8, P2 ;  /* 0x000000080300780c */ /* 0x000fe40001704270 */
[----:B------:R-:W-:-:S11]  /*6950*/  ISETP.GT.AND P2, PT, R4, 0x38, PT ;  /* 0x000000380400780c */ /* 0x000fd60003f44270 */
[----:B------:R-:W-:Y:S01]  /*6960*/  @P0 STG.E.U16 desc[UR40][R8.64+0x40], R74 ;  /* 0x0000404a08000986 */ /* 0x000fe2000c101528 */
[----:B------:R-:W-:-:S13]  /*6970*/  ISETP.GT.AND P0, PT, R3, 0x8, P1 ;  /* 0x000000080300780c */ /* 0x000fda0000f04270 */
[----:B------:R-:W-:Y:S01]  /*6980*/  @P0 STG.E.U16 desc[UR40][R8.64+0x42], R75 ;  /* 0x0000424b08000986 */ /* 0x000fe2000c101528 */
[----:B------:R-:W-:-:S13]  /*6990*/  ISETP.GT.AND P0, PT, R3, RZ, P5 ;  /* 0x000000ff0300720c */ /* 0x000fda0002f04270 */
[----:B------:R-:W-:Y:S01]  /*69a0*/  @P0 STG.E.U16 desc[UR40][R10.64+0x50], R76 ;  /* 0x0000504c0a000986 */ /* 0x000fe2000c101528 */
[----:B------:R-:W-:-:S13]  /*69b0*/  ISETP.GT.AND P0, PT, R3, RZ, P4 ;  /* 0x000000ff0300720c */ /* 0x000fda0002704270 */
[----:B------:R-:W-:Y:S01]  /*69c0*/  @P0 STG.E.U16 desc[UR40][R10.64+0x52], R77 ;  /* 0x0000524d0a000986 */ /* 0x000fe2000c101528 */
[----:B------:R-:W-:-:S13]  /*69d0*/  ISETP.GT.AND P0, PT, R3, 0x8, P5 ;  /* 0x000000080300780c */ /* 0x000fda0002f04270 */
[----:B------:R-:W-:Y:S01]  /*69e0*/  @P0 STG.E.U16 desc[UR40][R8.64+0x50], R78 ;  /* 0x0000504e08000986 */ /* 0x000fe2000c101528 */
[----:B------:R-:W-:-:S13]  /*69f0*/  ISETP.GT.AND P0, PT, R3, 0x8, P4 ;  /* 0x000000080300780c */ /* 0x000fda0002704270 */
[----:B------:R-:W-:Y:S01]  /*6a00*/  @P0 STG.E.U16 desc[UR40][R8.64+0x52], R79 ;  /* 0x0000524f08000986 */ /* 0x000fe2000c101528 */
[----:B------:R-:W-:-:S13]  /*6a10*/  ISETP.GT.AND P0, PT, R3, RZ, P3 ;  /* 0x000000ff0300720c */ /* 0x000fda0001f04270 */
[----:B------:R-:W-:Y:S01]  /*6a20*/  @P0 STG.E.U16 desc[UR40][R10.64+0x60], R80 ;  /* 0x000060500a000986 */ /* 0x000fe2000c101528 */
[----:B------:R-:W-:-:S04]  /*6a30*/  ISETP.GT.AND P0, PT, R4, 0x31, PT ;  /* 0x000000310400780c */ /* 0x000fc80003f04270 */
[----:B------:R-:W-:-:S13]  /*6a40*/  ISETP.GT.AND P1, PT, R3, RZ, P0 ;  /* 0x000000ff0300720c */ /* 0x000fda0000724270 */
[----:B------:R-:W-:Y:S01]  /*6a50*/  @P1 STG.E.U16 desc[UR40][R10.64+0x62], R81 ;  /* 0x000062510a001986 */ /* 0x000fe2000c101528 */
[----:B------:R-:W-:-:S13]  /*6a60*/  ISETP.GT.AND P1, PT, R3, 0x8, P3 ;  /* 0x000000080300780c */ /* 0x000fda0001f24270 */
[----:B------:R-:W-:Y:S01]  /*6a70*/  @P1 STG.E.U16 desc[UR40][R8.64+0x60], R82 ;  /* 0x0000605208001986 */ /* 0x000fe2000c101528 */
[----:B------:R-:W-:-:S13]  /*6a80*/  ISETP.GT.AND P1, PT, R3, 0x8, P0 ;  /* 0x000000080300780c */ /* 0x000fda0000724270 */
[----:B------:R-:W-:Y:S01]  /*6a90*/  @P1 STG.E.U16 desc[UR40][R8.64+0x62], R83 ;  /* 0x0000625308001986 */ /* 0x000fe2000c101528 */
[----:B------:R-:W-:-:S05]  /*6aa0*/  IADD3 R14, P1, R19, R8, RZ ;  /* 0x00000008130e7210 */ /* 0x000fca0007f3e0ff */
[----:B------:R-:W-:Y:S01]  /*6ab0*/  IMAD.X R15, R13, 0x1, R9, P1 ;  /* 0x000000010d0f7824 */ /* 0x000fe200008e0609 */
[----:B------:R-:W-:-:S13]  /*6ac0*/  ISETP.GT.AND P1, PT, R3, RZ, P2 ;  /* 0x000000ff0300720c */ /* 0x000fda0001724270 */
[----:B------:R-:W-:Y:S01]  /*6ad0*/  @P1 STG.E.U16 desc[UR40][R10.64+0x70], R84 ;  /* 0x000070540a001986 */ /* 0x000fe2000c101528 */
[----:B------:R-:W-:-:S05]  /*6ae0*/  IADD3 R20, P1, R19, R8, RZ ;  /* 0x0000000813147210 */ /* 0x000fca0007f3e0ff */
[----:B------:R-:W-:Y:S01]  /*6af0*/  IMAD.X R21, R13, 0x1, R9, P1 ;  /* 0x000000010d157824 */ /* 0x000fe200008e0609 */
[----:B------:R-:W-:-:S05]  /*6b00*/  IADD3 R12, P1, R19, R10, RZ ;  /* 0x0000000a130c7210 */ /* 0x000fca0007f3e0ff */
[----:B------:R-:W-:Y:S01]  /*6b10*/  IMAD.X R13, R13, 0x1, R11, P1 ;  /* 0x000000010d0d7824 */ /* 0x000fe200008e060b */
[----:B------:R-:W-:-:S04]  /*6b20*/  ISETP.GT.AND P1, PT, R4, 0x39, PT ;  /* 0x000000390400780c */ /* 0x000fc80003f24270 */
[----:B------:R-:W-:-:S13]  /*6b30*/  ISETP.GT.AND P5, PT, R3, RZ, P1 ;  /* 0x000000ff0300720c */ /* 0x000fda0000fa4270 */
[----:B------:R-:W-:Y:S01]  /*6b40*/  @P5 STG.E.U16 desc[UR40][R10.64+0x72], R85 ;  /* 0x000072550a005986 */ /* 0x000fe2000c101528 */
[----:B------:R-:W-:-:S13]  /*6b50*/  ISETP.GT.AND P5, PT, R3, 0x8, P2 ;  /* 0x000000080300780c */ /* 0x000fda00017a4270 */
[----:B------:R-:W-:Y:S01]  /*6b60*/  @P5 STG.E.U16 desc[UR40][R8.64+0x70], R86 ;  /* 0x0000705608005986 */ /* 0x000fe2000c101528 */
[----:B------:R-:W-:-:S13]  /*6b70*/  ISETP.GT.AND P5, PT, R3, 0x8, P1 ;  /* 0x000000080300780c */ /* 0x000fda0000fa4270 */
[----:B------:R0:W-:Y:S01]  /*6b80*/  @P5 STG.E.U16 desc[UR40][R8.64+0x72], R87 ;  /* 0x0000725708005986 */ /* 0x0001e2000c101528 */
[C---:B------:R-:W-:Y:S02]  /*6b90*/  ISETP.GT.AND P5, PT, R3.reuse, 0x80, P6 ;  /* 0x000000800300780c */ /* 0x040fe400037a4270 */
[----:B------:R-:W-:-:S11]  /*6ba0*/  ISETP.GT.AND P6, PT, R3, 0x88, P6 ;  /* 0x000000880300780c */ /* 0x000fd600037c4270 */
[----:B------:R-:W-:Y:S01]  /*6bb0*/  @P5 STG.E.U16 desc[UR40][R12.64], R24 ;  /* 0x000000180c005986 */ /* 0x000fe2000c101528 */
[----:B------:R-:W-:-:S04]  /*6bc0*/  ISETP.GT.AND P5, PT, R4, 0x1, PT ;  /* 0x000000010400780c */ /* 0x000fc80003fa4270 */
[----:B------:R-:W-:-:S13]  /*6bd0*/  ISETP.GT.AND P5, PT, R3, 0x80, P5 ;  /* 0x000000800300780c */ /* 0x000fda0002fa4270 */
[----:B0-----:R-:W-:Y:S02]  /*6be0*/  @P5 IMAD.MOV.U32 R8, RZ, RZ, R12 ;  /* 0x000000ffff085224 */ /* 0x001fe400078e000c */
[----:B------:R-:W-:-:S05]  /*6bf0*/  @P5 IMAD.MOV.U32 R9, RZ, RZ, R13 ;  /* 0x000000ffff095224 */ /* 0x000fca00078e000d */
[----:B------:R0:W-:Y:S01]  /*6c00*/  @P5 STG.E.U16 desc[UR40][R8.64+0x2], R25 ;  /* 0x0000021908005986 */ /* 0x0001e2000c101528 */
[----:B------:R-:W-:-:S03]  /*6c10*/  ISETP.NE.AND P5, PT, R5, RZ, PT ;  /* 0x000000ff0500720c */ /* 0x000fc60003fa5270 */
[----:B------:R-:W-:Y:S01]  /*6c20*/  @P6 STG.E.U16 desc[UR40][R14.64], R26 ;  /* 0x0000001a0e006986 */ /* 0x000fe2000c101528 */
[----:B------:R-:W-:-:S04]  /*6c30*/  ISETP.GT.AND P6, PT, R4, 0x1, PT ;  /* 0x000000010400780c */ /* 0x000fc80003fc4270 */
[----:B------:R-:W-:-:S13]  /*6c40*/  ISETP.GT.AND P6, PT, R3, 0x88, P6 ;  /* 0x000000880300780c */ /* 0x000fda00037c4270 */
[----:B------:R-:W-:Y:S01]  /*6c50*/  @P6 STG.E.U16 desc[UR40][R20.64+0x2], R27 ;  /* 0x0000021b14006986 */ /* 0x000fe2000c101528 */
[----:B------:R-:W-:-:S04]  /*6c60*/  ISETP.GT.AND P6, PT, R4, 0x8, PT ;  /* 0x000000080400780c */ /* 0x000fc80003fc4270 */
[----:B------:R-:W-:-:S13]  /*6c70*/  ISETP.GT.AND P6, PT, R3, 0x80, P6 ;  /* 0x000000800300780c */ /* 0x000fda00037c4270 */
[----:B0-----:R-:W-:Y:S02]  /*6c80*/  @P6 IMAD.MOV.U32 R8, RZ, RZ, R12 ;  /* 0x000000ffff086224 */ /* 0x001fe400078e000c */
[----:B------:R-:W-:-:S05]  /*6c90*/  @P6 IMAD.MOV.U32 R9, RZ, RZ, R13 ;  /* 0x000000ffff096224 */ /* 0x000fca00078e000d */
[----:B------:R0:W-:Y:S01]  /*6ca0*/  @P6 STG.E.U16 desc[UR40][R8.64+0x10], R28 ;  /* 0x0000101c08006986 */ /* 0x0001e2000c101528 */
[----:B------:R-:W-:-:S04]  /*6cb0*/  ISETP.GT.AND P6, PT, R4, 0x9, PT ;  /* 0x000000090400780c */ /* 0x000fc80003fc4270 */
[----:B------:R-:W-:-:S13]  /*6cc0*/  ISETP.GT.AND P6, PT, R3, 0x80, P6 ;  /* 0x000000800300780c */ /* 0x000fda00037c4270 */
[----:B0-----:R-:W-:Y:S02]  /*6cd0*/  @P6 IMAD.MOV.U32 R8, RZ, RZ, R12 ;  /* 0x000000ffff086224 */ /* 0x001fe400078e000c */
[----:B------:R-:W-:-:S05]  /*6ce0*/  @P6 IMAD.MOV.U32 R9, RZ, RZ, R13 ;  /* 0x000000ffff096224 */ /* 0x000fca00078e000d */
[----:B------:R0:W-:Y:S01]  /*6cf0*/  @P6 STG.E.U16 desc[UR40][R8.64+0x12], R29 ;  /* 0x0000121d08006986 */ /* 0x0001e2000c101528 */
[----:B------:R-:W-:-:S04]  /*6d00*/  ISETP.GT.AND P6, PT, R4, 0x8, PT ;  /* 0x000000080400780c */ /* 0x000fc80003fc4270 */
[----:B------:R-:W-:-:S13]  /*6d10*/  ISETP.GT.AND P6, PT, R3, 0x88, P6 ;  /* 0x000000880300780c */ /* 0x000fda00037c4270 */
        /* <DEDUP_REMOVED lines=45> */
[----:B------:R-:W-:Y:S01]  /*6ff0*/  @P6 STG.E.U16 desc[UR40][R8.64+0x42], R41 ;  /* 0x0000422908006986 */ /* 0x000fe2000c101528 */
[----:B------:R-:W-:-:S04]  /*7000*/  ISETP.GT.AND P6, PT, R4, 0x20, PT ;  /* 0x000000200400780c */ /* 0x000fc80003fc4270 */
[----:B------:R-:W-:-:S13]  /*7010*/  ISETP.GT.AND P6, PT, R3, 0x88, P6 ;  /* 0x000000880300780c */ /* 0x000fda00037c4270 */
[----:B------:R-:W-:Y:S01]  /*7020*/  @P6 STG.E.U16 desc[UR40][R6.64+0x40], R42 ;  /* 0x0000402a06006986 */ /* 0x000fe2000c101528 */
[----:B------:R-:W-:-:S04]  /*7030*/  ISETP.GT.AND P6, PT, R4, 0x21, PT ;  /* 0x000000210400780c */ /* 0x000fc80003fc4270 */
[----:B------:R-:W-:-:S13]  /*7040*/  ISETP.GT.AND P6, PT, R3, 0x88, P6 ;  /* 0x000000880300780c */ /* 0x000fda00037c4270 */
[----:B------:R-:W-:Y:S02]  /*7050*/  @P6 IMAD.MOV.U32 R4, RZ, RZ, R6 ;  /* 0x000000ffff046224 */ /* 0x000fe400078e0006 */
[----:B------:R-:W-:-:S05]  /*7060*/  @P6 IMAD.MOV.U32 R5, RZ, RZ, R7 ;  /* 0x000000ffff056224 */ /* 0x000fca00078e0007 */
[----:B------:R0:W-:Y:S01]  /*7070*/  @P6 STG.E.U16 desc[UR40][R4.64+0x42], R43 ;  /* 0x0000422b04006986 */ /* 0x0001e2000c101528 */
[C---:B------:R-:W-:Y:S02]  /*7080*/  ISETP.GT.AND P6, PT, R3.reuse, 0x80, P5 ;  /* 0x000000800300780c */ /* 0x040fe40002fc4270 */
[----:B------:R-:W-:-:S11]  /*7090*/  ISETP.GT.AND P5, PT, R3, 0x88, P5 ;  /* 0x000000880300780c */ /* 0x000fd60002fa4270 */
[----:B0-----:R-:W-:Y:S02]  /*70a0*/  @P6 IMAD.MOV.U32 R4, RZ, RZ, R12 ;  /* 0x000000ffff046224 */ /* 0x001fe400078e000c */
[----:B------:R-:W-:-:S05]  /*70b0*/  @P6 IMAD.MOV.U32 R5, RZ, RZ, R13 ;  /* 0x000000ffff056224 */ /* 0x000fca00078e000d */
[----:B------:R0:W-:Y:S01]  /*70c0*/  @P6 STG.E.U16 desc[UR40][R4.64+0x50], R44 ;  /* 0x0000502c04006986 */ /* 0x0001e2000c101528 */
[C---:B------:R-:W-:Y:S02]  /*70d0*/  ISETP.GT.AND P6, PT, R3.reuse, 0x80, P4 ;  /* 0x000000800300780c */ /* 0x040fe400027c4270 */
[----:B------:R-:W-:-:S11]  /*70e0*/  ISETP.GT.AND P4, PT, R3, 0x88, P4 ;  /* 0x000000880300780c */ /* 0x000fd60002784270 */
[----:B0-----:R-:W-:Y:S02]  /*70f0*/  @P6 IMAD.MOV.U32 R4, RZ, RZ, R12 ;  /* 0x000000ffff046224 */ /* 0x001fe400078e000c */
[----:B------:R-:W-:-:S05]  /*7100*/  @P6 IMAD.MOV.U32 R5, RZ, RZ, R13 ;  /* 0x000000ffff056224 */ /* 0x000fca00078e000d */
[----:B------:R0:W-:Y:S02]  /*7110*/  @P6 STG.E.U16 desc[UR40][R4.64+0x52], R45 ;  /* 0x0000522d04006986 */ /* 0x0001e4000c101528 */
[----:B0-----:R-:W-:Y:S02]  /*7120*/  @P5 IMAD.MOV.U32 R4, RZ, RZ, R6 ;  /* 0x000000ffff045224 */ /* 0x001fe400078e0006 */
[----:B------:R-:W-:-:S05]  /*7130*/  @P5 IMAD.MOV.U32 R5, RZ, RZ, R7 ;  /* 0x000000ffff055224 */ /* 0x000fca00078e0007 */
[----:B------:R0:W-:Y:S01]  /*7140*/  @P5 STG.E.U16 desc[UR40][R4.64+0x50], R46 ;  /* 0x0000502e04005986 */ /* 0x0001e2000c101528 */
[C---:B------:R-:W-:Y:S02]  /*7150*/  ISETP.GT.AND P5, PT, R3.reuse, 0x80, P3 ;  /* 0x000000800300780c */ /* 0x040fe40001fa4270 */
[----:B------:R-:W-:Y:S01]  /*7160*/  ISETP.GT.AND P3, PT, R3, 0x88, P3 ;  /* 0x000000880300780c */ /* 0x000fe20001f64270 */
        /* <DEDUP_REMOVED lines=17> */
[----:B------:R0:W-:Y:S02]  /*7280*/  @P3 STG.E.U16 desc[UR40][R4.64+0x60], R50 ;  /* 0x0000603204003986 */ /* 0x0001e4000c101528 */
[----:B0-----:R-:W-:Y:S02]  /*7290*/  @P0 IMAD.MOV.U32 R4, RZ, RZ, R6 ;  /* 0x000000ffff040224 */ /* 0x001fe400078e0006 */
[----:B------:R-:W-:-:S05]  /*72a0*/  @P0 IMAD.MOV.U32 R5, RZ, RZ, R7 ;  /* 0x000000ffff050224 */ /* 0x000fca00078e0007 */
[----:B------:R0:W-:Y:S02]  /*72b0*/  @P0 STG.E.U16 desc[UR40][R4.64+0x62], R51 ;  /* 0x0000623304000986 */ /* 0x0001e4000c101528 */
[----:B0-----:R-:W-:Y:S02]  /*72c0*/  @P5 IMAD.MOV.U32 R4, RZ, RZ, R12 ;  /* 0x000000ffff045224 */ /* 0x001fe400078e000c */
[----:B------:R-:W-:-:S05]  /*72d0*/  @P5 IMAD.MOV.U32 R5, RZ, RZ, R13 ;  /* 0x000000ffff055224 */ /* 0x000fca00078e000d */
[----:B------:R0:W-:Y:S04]  /*72e0*/  @P5 STG.E.U16 desc[UR40][R4.64+0x70], R52 ;  /* 0x0000703404005986 */ /* 0x0001e8000c101528 */
[----:B------:R1:W-:Y:S01]  /*72f0*/  @P4 STG.E.U16 desc[UR40][R12.64+0x72], R53 ;  /* 0x000072350c004986 */ /* 0x0003e2000c101528 */
[----:B0-----:R-:W-:Y:S02]  /*7300*/  @P2 IMAD.MOV.U32 R4, RZ, RZ, R6 ;  /* 0x000000ffff042224 */ /* 0x001fe400078e0006 */
[----:B------:R-:W-:-:S05]  /*7310*/  @P2 IMAD.MOV.U32 R5, RZ, RZ, R7 ;  /* 0x000000ffff052224 */ /* 0x000fca00078e0007 */
[----:B------:R1:W-:Y:S04]  /*7320*/  @P2 STG.E.U16 desc[UR40][R4.64+0x70], R54 ;  /* 0x0000703604002986 */ /* 0x0003e8000c101528 */
[----:B------:R1:W-:Y:S02]  /*7330*/  @P1 STG.E.U16 desc[UR40][R6.64+0x72], R55 ;  /* 0x0000723706001986 */ /* 0x0003e4000c101528 */
.L_x_152:
[----:B------:R-:W-:Y:S05]  /*7340*/  BSYNC B0 ;  /* 0x0000000000007941 */ /* 0x000fea0003800000 */
.L_x_28:
[----:B------:R-:W-:Y:S01]  /*7350*/  IADD3 R16, P0, R16, UR38, RZ ;  /* 0x0000002610107c10 */ /* 0x000fe2000ff1e0ff */
[----:B------:R-:W-:Y:S01]  /*7360*/  ULDC.64 UR4, c[0x0][0x650] ;  /* 0x0001940000047ab9 */ /* 0x000fe20000000a00 */
[----:B------:R-:W-:Y:S01]  /*7370*/  PRMT R3, RZ, 0x7610, R3 ;  /* 0x00007610ff037816 */ /* 0x000fe20000000003 */
[----:B------:R-:W-:Y:S01]  /*7380*/  IMAD.MOV.U32 R101, RZ, RZ, -0x1 ;  /* 0xffffffffff657424 */ /* 0x000fe200078e00ff */
[----:B------:R-:W-:Y:S01]  /*7390*/  IADD3.X R17, R17, UR37, RZ, P0, !PT ;  /* 0x0000002511117c10 */ /* 0x000fe200087fe4ff */
[----:B------:R-:W-:Y:S01]  /*73a0*/  IMAD.MOV.U32 R19, RZ, RZ, -0x1 ;  /* 0xffffffffff137424 */ /* 0x000fe200078e00ff */
[----:B------:R-:W-:-:S04]  /*73b0*/  ISETP.GE.U32.AND P0, PT, R16, UR4, PT ;  /* 0x0000000410007c0c */ /* 0x000fc8000bf06070 */
[----:B------:R-:W-:-:S13]  /*73c0*/  ISETP.GE.U32.AND.EX P0, PT, R17, UR5, PT, P0 ;  /* 0x0000000511007c0c */ /* 0x000fda000bf06100 */
[----:B------:R-:W-:Y:S05]  /*73d0*/  @P0 BRA `(.L_x_153) ;  /* 0x00000004004c0947 */ /* 0x000fea0003800000 */
[----:B0-----:R-:W0:Y:S01]  /*73e0*/  LDC.64 R10, c[0x0][0x628] ;  /* 0x00018a00ff0a7b82 */ /* 0x001e220000000a00 */
[----:B-1----:R-:W1:Y:S01]  /*73f0*/  S2R R12, SR_CTAID.X ;  /* 0x00000000000c7919 */ /* 0x002e620000002500 */
[----:B----4-:R-:W-:Y:S02]  /*7400*/  IMAD.MOV.U32 R8, RZ, RZ, R16 ;  /* 0x000000ffff087224 */ /* 0x010fe400078e0010 */
[----:B------:R-:W-:Y:S01]  /*7410*/  IMAD.MOV.U32 R9, RZ, RZ, R17 ;  /* 0x000000ffff097224 */ /* 0x000fe200078e0011 */
[----:B------:R-:W4:Y:S03]  /*7420*/  S2R R20, SR_CTAID.Y ;  /* 0x0000000000147919 */ /* 0x000f260000002600 */
[----:B------:R-:W1:Y:S08]  /*7430*/  LDC R0, c[0x0][0x630] ;  /* 0x00018c00ff007b82 */ /* 0x000e700000000800 */
[----:B------:R-:W1:Y:S01]  /*7440*/  LDC.64 R14, c[0x0][0x620] ;  /* 0x00018800ff0e7b82 */ /* 0x000e620000000a00 */
[----:B0-----:R-:W-:-:S04]  /*7450*/  ISETP.NE.U32.AND P0, PT, R10, RZ, PT ;  /* 0x000000ff0a00720c */ /* 0x001fc80003f05070 */
[----:B------:R-:W-:-:S13]  /*7460*/  ISETP.NE.AND.EX P0, PT, R11, RZ, PT, P0 ;  /* 0x000000ff0b00720c */ /* 0x000fda0003f05300 */
[----:B-1--4-:R-:W-:Y:S05]  /*7470*/  @!P0 BRA `(.L_x_154) ;  /* 0x0000000000288947 */ /* 0x012fea0003800000 */
        /* <DEDUP_REMOVED lines=10> */
.L_x_154:
[-CC-:B------:R-:W-:Y:S01]  /*7520*/  SHF.R.U64 R19, R8, R0.reuse, R9.reuse ;  /* 0x0000000008137219 */ /* 0x180fe20000001209 */
[----:B------:R-:W0:Y:S01]  /*7530*/  LDC.64 R26, c[0x0][0x640] ;  /* 0x00019000ff1a7b82 */ /* 0x000e220000000a00 */
[----:B------:R-:W-:Y:S01]  /*7540*/  SHF.R.U32.HI R0, RZ, R0, R9 ;  /* 0x00000000ff007219 */ /* 0x000fe20000011609 */
[----:B------:R-:W-:Y:S01]  /*7550*/  ULDC UR4, c[0x0][0x150] ;  /* 0x0000540000047ab9 */ /* 0x000fe20000000800 */
[----:B------:R-:W-:Y:S02]  /*7560*/  IADD3 R3, P0, RZ, -R19, RZ ;  /* 0x80000013ff037210 */ /* 0x000fe40007f1e0ff */
[----:B------:R-:W-:-:S03]  /*7570*/  I2FP.F32.U32 R7, R12 ;  /* 0x0000000c00077245 */ /* 0x000fc60000201000 */
[----:B------:R-:W1:Y:S01]  /*7580*/  LDC R6, c[0x0][0x618] ;  /* 0x00018600ff067b82 */ /* 0x000e620000000800 */
[----:B------:R-:W-:Y:S02]  /*7590*/  IMAD.X R5, RZ, RZ, ~R0, P0 ;  /* 0x000000ffff057224 */ /* 0x000fe400000e0e00 */
[----:B------:R-:W-:Y:S01]  /*75a0*/  FMUL R7, R7, UR4 ;  /* 0x0000000407077c20 */ /* 0x000fe20008400000 */
[----:B------:R-:W-:Y:S01]  /*75b0*/  ULDC UR4, c[0x0][0x154] ;  /* 0x0000550000047ab9 */ /* 0x000fe20000000800 */
[-C--:B------:R-:W-:Y:S02]  /*75c0*/  IMAD R0, R5, R14.reuse, RZ ;  /* 0x0000000e05007224 */ /* 0x080fe400078e02ff */
[C---:B------:R-:W-:Y:S01]  /*75d0*/  IMAD.WIDE.U32 R4, R3.reuse, R14, R16 ;  /* 0x0000000e03047225 */ /* 0x040fe200078e0010 */
[----:B------:R-:W4:Y:S01]  /*75e0*/  LDC R11, c[0x0][0x608] ;  /* 0x00018200ff0b7b82 */ /* 0x000f220000000800 */
[----:B------:R-:W2:Y:S02]  /*75f0*/  F2I.U32.TRUNC.NTZ R7, R7 ;  /* 0x0000000700077305 */ /* 0x000ea4000020f000 */
[----:B------:R-:W-:-:S04]  /*7600*/  IMAD R3, R3, R15, R0 ;  /* 0x0000000f03037224 */ /* 0x000fc800078e0200 */
[----:B------:R-:W-:Y:S01]  /*7610*/  IMAD.IADD R3, R5, 0x1, R3 ;  /* 0x0000000105037824 */ /* 0x000fe200078e0203 */
[----:B------:R-:W3:Y:S01]  /*7620*/  LDC R8, c[0x0][0x658] ;  /* 0x00019600ff087b82 */ /* 0x000ee20000000800 */
[----:B------:R-:W-:Y:S02]  /*7630*/  I2FP.F32.U32 R5, R20 ;  /* 0x0000001400057245 */ /* 0x000fe40000201000 */
[----:B0-----:R-:W-:-:S04]  /*7640*/  ISETP.NE.U32.AND P0, PT, R26, RZ, PT ;  /* 0x000000ff1a00720c */ /* 0x001fc80003f05070 */
[----:B------:R-:W-:Y:S01]  /*7650*/  ISETP.NE.AND.EX P0, PT, R27, RZ, PT, P0 ;  /* 0x000000ff1b00720c */ /* 0x000fe20003f05300 */
[----:B------:R-:W0:Y:S01]  /*7660*/  LDC R9, c[0x0][0x144] ;  /* 0x00005100ff097b82 */ /* 0x000e220000000800 */
[-C--:B-1----:R-:W-:Y:S01]  /*7670*/  SHF.R.U32.HI R0, RZ, R6.reuse, R3 ;  /* 0x00000006ff007219 */ /* 0x082fe20000011603 */
[----:B--2---:R-:W-:Y:S01]  /*7680*/  IMAD.MOV R7, RZ, RZ, -R7 ;  /* 0x000000ffff077224 */ /* 0x004fe200078e0a07 */
[----:B------:R-:W-:Y:S01]  /*7690*/  SHF.R.U64 R13, R4, R6, R3 ;  /* 0x00000006040d7219 */ /* 0x000fe20000001203 */
[----:B------:R-:W-:-:S04]  /*76a0*/  FMUL R6, R5, UR4 ;  /* 0x0000000405067c20 */ /* 0x000fc80008400000 */
[----:B------:R-:W1:Y:S01]  /*76b0*/  LDC R21, c[0x0][0x148] ;  /* 0x00005200ff157b82 */ /* 0x000e620000000800 */
[-CC-:B----4-:R-:W-:Y:S02]  /*76c0*/  SHF.R.U64 R10, R13, R11.reuse, R0.reuse ;  /* 0x0000000b0d0a7219 */ /* 0x190fe40000001200 */
[----:B------:R-:W-:Y:S02]  /*76d0*/  SHF.R.U32.HI R3, RZ, R11, R0 ;  /* 0x0000000bff037219 */ /* 0x000fe40000011600 */
[----:B------:R2:W4:Y:S03]  /*76e0*/  F2I.U32.TRUNC.NTZ R0, R6 ;  /* 0x0000000600007305 */ /* 0x000526000020f000 */
[----:B------:R-:W1:Y:S01]  /*76f0*/  LDC R14, c[0x0][0x648] ;  /* 0x00019200ff0e7b82 */ /* 0x000e620000000800 */
[-CC-:B---3--:R-:W-:Y:S02]  /*7700*/  SHF.R.U64 R15, R10, R8.reuse, R3.reuse ;  /* 0x000000080a0f7219 */ /* 0x188fe40000001203 */
[----:B------:R-:W-:-:S03]  /*7710*/  SHF.R.U32.HI R5, RZ, R8, R3 ;  /* 0x00000008ff057219 */ /* 0x000fc60000011603 */
[----:B------:R-:W-:Y:S02]  /*7720*/  IMAD.MOV.U32 R4, RZ, RZ, R15 ;  /* 0x000000ffff047224 */ /* 0x000fe400078e000f */
[----:B------:R-:W3:Y:S01]  /*7730*/  LDC R24, c[0x0][0x638] ;  /* 0x00018e00ff187b82 */ /* 0x000ee20000000800 */
[----:B0-----:R-:W-:-:S07]  /*7740*/  IMAD R25, R9, R7, R12 ;  /* 0x0000000709197224 */ /* 0x001fce00078e020c */
[----:B------:R-:W0:Y:S08]  /*7750*/  LDC R28, c[0x0][0x610] ;  /* 0x00018400ff1c7b82 */ /* 0x000e300000000800 */
[----:B------:R-:W0:Y:S01]  /*7760*/  LDC R29, c[0x0][0x600] ;  /* 0x00018000ff1d7b82 */ /* 0x000e220000000800 */
[----:B--2-4-:R-:W-:Y:S05]  /*7770*/  @!P0 BRA `(.L_x_155) ;  /* 0x0000000000288947 */ /* 0x014fea0003800000 */
[----:B------:R-:W2:Y:S02]  /*7780*/  LDC R4, c[0x0][0x64c] ;  /* 0x00019300ff047b82 */ /* 0x000ea40000000800 */
[----:B--2---:R-:W-:-:S05]  /*7790*/  IADD3 R3, P0, R15, R4, RZ ;  /* 0x000000040f037210 */ /* 0x004fca0007f1e0ff */
        /* <DEDUP_REMOVED lines=8> */
.L_x_155:
[----:B------:R-:W-:Y:S02]  /*7820*/  ISETP.NE.AND P0, PT, R2, 0x1, PT ;  /* 0x000000010200780c */ /* 0x000fe40003f05270 */
[----:B-1----:R-:W-:Y:S01]  /*7830*/  SHF.R.U64 R3, R4, R14, R5 ;  /* 0x0000000e04037219 */ /* 0x002fe20000001205 */
[----:B------:R-:W-:Y:S01]  /*7840*/  IMAD.MOV R5, RZ, RZ, -R0 ;  /* 0x000000ffff057224 */ /* 0x000fe200078e0a00 */
[----:B------:R-:W-:Y:S02]  /*7850*/  LOP3.LUT R0, R10, R99, RZ, 0xc0, !PT ;  /* 0x000000630a007212 */ /* 0x000fe400078ec0ff */
[----:B------:R-:W-:Y:S01]  /*7860*/  LOP3.LUT R6, R13, R98, RZ, 0xc0, !PT ;  /* 0x000000620d067212 */ /* 0x000fe200078ec0ff */
[----:B------:R-:W-:Y:S02]  /*7870*/  IMAD.MOV R4, RZ, RZ, -R3 ;  /* 0x000000ffff047224 */ /* 0x000fe400078e0a03 */
[----:B------:R-:W-:Y:S02]  /*7880*/  IMAD R0, R91, R3, R0 ;  /* 0x000000035b007224 */ /* 0x000fe400078e0200 */
[----:B---3--:R-:W-:-:S02]  /*7890*/  IMAD R3, R4, R24, R15 ;  /* 0x0000001804037224 */ /* 0x008fc400078e020f */
[----:B------:R-:W-:Y:S02]  /*78a0*/  @P0 IMAD R25, R21, R5, R20 ;  /* 0x0000000515190224 */ /* 0x000fe400078e0214 */
[----:B0-----:R-:W-:Y:S02]  /*78b0*/  IMAD R5, R3, R29, R6 ;  /* 0x0000001d03057224 */ /* 0x001fe400078e0206 */
[----:B------:R-:W-:Y:S02]  /*78c0*/  IMAD R0, R0, R28, R25 ;  /* 0x0000001c00007224 */ /* 0x000fe400078e0219 */
[----:B------:R-:W-:-:S03]  /*78d0*/  IMAD.MOV.U32 R4, RZ, RZ, 0x1 ;  /* 0x00000001ff047424 */ /* 0x000fc600078e00ff */
[----:B------:R-:W-:Y:S02]  /*78e0*/  SEL R101, R5, R0, !P0 ;  /* 0x0000000005657207 */ /* 0x000fe40004000000 */
[----:B------:R-:W-:Y:S02]  /*78f0*/  PRMT R3, R4, 0x7610, R3 ;  /* 0x0000761004037816 */ /* 0x000fe40000000003 */
[----:B------:R-:W-:-:S07]  /*7900*/  SEL R0, R0, R5, !P0 ;  /* 0x0000000500007207 */ /* 0x000fce0004000000 */
.L_x_153:
[----:B------:R-:W-:Y:S01]  /*7910*/  UIADD3 UR42, UR43, UR42, URZ ;  /* 0x0000002a2b2a7290 */ /* 0x000fe2000fffe03f */
[----:B------:R-:W-:Y:S01]  /*7920*/  LOP3.LUT P0, RZ, R3, 0xff, RZ, 0xc0, !PT ;  /* 0x000000ff03ff7812 */ /* 0x000fe2000780c0ff */
[----:B------:R-:W-:Y:S02]  /*7930*/  IMAD.MOV.U32 R109, RZ, RZ, R0 ;  /* 0x000000ffff6d7224 */ /* 0x000fe400078e0000 */
[----:B------:R-:W-:Y:S02]  /*7940*/  USHF.R.U32.HI UR4, URZ, 0x1, UR42 ;  /* 0x000000013f047899 */ /* 0x000fe4000801162a */
[----:B------:R-:W-:Y:S02]  /*7950*/  UISETP.GT.U32.AND UP1, UPT, UR42, 0x1, UPT ;  /* 0x000000012a00788c */ /* 0x000fe4000bf24070 */
[----:B------:R-:W-:Y:S02]  /*7960*/  ULOP3.LUT UR4, UR4, 0x1, URZ, 0xc0, !UPT ;  /* 0x0000000104047892 */ /* 0x000fe4000f8ec03f */
[----:B------:R-:W-:-:S02]  /*7970*/  UISETP.LT.U32.AND UP1, UPT, UR43, 0x2, UP1 ;  /* 0x000000022b00788c */ /* 0x000fc40008f21070 */
[----:B------:R-:W-:Y:S02]  /*7980*/  UISETP.NE.U32.AND UP0, UPT, UR4, 0x1, UPT ;  /* 0x000000010400788c */ /* 0x000fe4000bf05070 */
[----:B------:R-:W-:Y:S02]  /*7990*/  USEL UR5, URZ, 0x1, !UP1 ;  /* 0x000000013f057887 */ /* 0x000fe4000c800000 */
[----:B------:R-:W-:Y:S02]  /*79a0*/  UISETP.GT.U32.AND UP0, UPT, UR43, 0x1, !UP0 ;  /* 0x000000012b00788c */ /* 0x000fe4000c704070 */
[----:B------:R-:W-:Y:S02]  /*79b0*/  ULOP3.LUT UR42, UR42, 0x1, URZ, 0xc0, !UPT ;  /* 0x000000012a2a7892 */ /* 0x000fe4000f8ec03f */
[----:B------:R-:W-:-:S04]  /*79c0*/  USEL UR4, URZ, 0x1, !UP0 ;  /* 0x000000013f047887 */ /* 0x000fc8000c000000 */
[----:B------:R-:W-:Y:S01]  /*79d0*/  ULOP3.LUT UR36, UR4, UR36, UR5, 0x96, !UPT ;  /* 0x0000002404247292 */ /* 0x000fe2000f8e9605 */
[----:B------:R-:W-:Y:S11]  /*79e0*/  @P0 BRA `(.L_x_156) ;  /* 0xffffff9400f40947 */ /* 0x000ff6000383ffff */
[----:B------:R-:W-:Y:S05]  /*79f0*/  EXIT ;  /* 0x000000000000794d */ /* 0x000fea0003800000 */
.L_x_3:
        /* <DEDUP_REMOVED lines=26> */
.L_x_158:
[--C-:B------:R-:W-:Y:S01]  /*7ba0*/  SHF.R.U64 R14, R12, R20, R13.reuse ;  /* 0x000000140c0e7219 */ /* 0x100fe2000000120d */
[----:B------:R-:W0:Y:S01]  /*7bb0*/  LDC R24, c[0x0][0x618] ;  /* 0x00018600ff187b82 */ /* 0x000e220000000800 */
[----:B------:R-:W-:Y:S01]  /*7bc0*/  I2FP.F32.U32 R8, R6 ;  /* 0x0000000600087245 */ /* 0x000fe20000201000 */
[----:B------:R-:W-:Y:S01]  /*7bd0*/  ULDC UR4, c[0x0][0x150] ;  /* 0x0000540000047ab9 */ /* 0x000fe20000000800 */
[----:B------:R-:W-:Y:S02]  /*7be0*/  SHF.R.U32.HI R7, RZ, R20, R13 ;  /* 0x00000014ff077219 */ /* 0x000fe4000001160d */
[----:B------:R-:W-:Y:S01]  /*7bf0*/  IADD3 R11, P0, RZ, -R14, RZ ;  /* 0x8000000eff0b7210 */ /* 0x000fe20007f1e0ff */
[----:B------:R-:W-:Y:S01]  /*7c00*/  FMUL R13, R8, UR4 ;  /* 0x00000004080d7c20 */ /* 0x000fe20008400000 */
[----:B------:R-:W-:Y:S01]  /*7c10*/  ULDC UR4, c[0x0][0x154] ;  /* 0x0000550000047ab9 */ /* 0x000fe20000000800 */
[----:B------:R-:W1:Y:S02]  /*7c20*/  LDC.64 R26, c[0x0][0x640] ;  /* 0x00019000ff1a7b82 */ /* 0x000e640000000a00 */
[----:B------:R-:W-:-:S02]  /*7c30*/  IMAD.X R7, RZ, RZ, ~R7, P0 ;  /* 0x000000ffff077224 */ /* 0x000fc400000e0e07 */
[----:B------:R-:W2:Y:S01]  /*7c40*/  F2I.U32.TRUNC.NTZ R13, R13 ;  /* 0x0000000d000d7305 */ /* 0x000ea2000020f000 */
[----:B------:R-:W-:-:S03]  /*7c50*/  IMAD.WIDE.U32 R8, R11, R22, R16 ;  /* 0x000000160b087225 */ /* 0x000fc600078e0010 */
[----:B------:R-:W3:Y:S01]  /*7c60*/  LDC R15, c[0x0][0x144] ;  /* 0x00005100ff0f7b82 */ /* 0x000ee20000000800 */
[----:B------:R-:W-:-:S04]  /*7c70*/  IMAD R10, R7, R22, RZ ;  /* 0x00000016070a7224 */ /* 0x000fc800078e02ff */
[----:B------:R-:W-:Y:S02]  /*7c80*/  IMAD R7, R11, R23, R10 ;  /* 0x000000170b077224 */ /* 0x000fe400078e020a */
[----:B------:R-:W-:Y:S01]  /*7c90*/  IMAD.MOV.U32 R10, RZ, RZ, -0x1 ;  /* 0xffffffffff0a7424 */ /* 0x000fe200078e00ff */
[----:B------:R-:W4:Y:S01]  /*7ca0*/  LDC R20, c[0x0][0x608] ;  /* 0x00018200ff147b82 */ /* 0x000f220000000800 */
[----:B------:R-:W-:Y:S01]  /*7cb0*/  IMAD.IADD R7, R9, 0x1, R7 ;  /* 0x0000000109077824 */ /* 0x000fe200078e0207 */
[----:B------:R-:W-:-:S04]  /*7cc0*/  I2FP.F32.U32 R9, R3 ;  /* 0x0000000300097245 */ /* 0x000fc80000201000 */
[-C--:B0-----:R-:W-:Y:S01]  /*7cd0*/  SHF.R.U64 R12, R8, R24.reuse, R7 ;  /* 0x00000018080c7219 */ /* 0x081fe20000001207 */
[----:B--2---:R-:W-:Y:S01]  /*7ce0*/  IMAD.MOV R8, RZ, RZ, -R13 ;  /* 0x000000ffff087224 */ /* 0x004fe200078e0a0d */
[----:B------:R-:W0:Y:S01]  /*7cf0*/  LDC R11, c[0x0][0x658] ;  /* 0x00019600ff0b7b82 */ /* 0x000e220000000800 */
[----:B-1----:R-:W-:Y:S01]  /*7d00*/  ISETP.NE.U32.AND P0, PT, R26, RZ, PT ;  /* 0x000000ff1a00720c */ /* 0x002fe20003f05070 */
[----:B------:R-:W-:Y:S01]  /*7d10*/  FMUL R9, R9, UR4 ;  /* 0x0000000409097c20 */ /* 0x000fe20008400000 */
[----:B------:R-:W-:Y:S02]  /*7d20*/  SHF.R.U32.HI R7, RZ, R24, R7 ;  /* 0x00000018ff077219 */ /* 0x000fe40000011607 */
[----:B------:R-:W-:-:S03]  /*7d30*/  ISETP.NE.AND.EX P0, PT, R27, RZ, PT, P0 ;  /* 0x000000ff1b00720c */ /* 0x000fc60003f05300 */
[----:B------:R-:W1:Y:S01]  /*7d40*/  LDC R22, c[0x0][0x148] ;  /* 0x00005200ff167b82 */ /* 0x000e620000000800 */
[----:B---3--:R-:W-:Y:S02]  /*7d50*/  IMAD R23, R15, R8, R6 ;  /* 0x000000080f177224 */ /* 0x008fe400078e0206 */
[----:B------:R-:W-:-:S05]  /*7d60*/  IMAD.MOV.U32 R8, RZ, RZ, 0x1 ;  /* 0x00000001ff087424 */ /* 0x000fca00078e00ff */
[----:B------:R-:W2:Y:S01]  /*7d70*/  LDC R21, c[0x0][0x600] ;  /* 0x00018000ff157b82 */ /* 0x000ea20000000800 */
[-CC-:B----4-:R-:W-:Y:S02]  /*7d80*/  SHF.R.U64 R15, R12, R20.reuse, R7.reuse ;  /* 0x000000140c0f7219 */ /* 0x190fe40000001207 */
[----:B------:R-:W-:Y:S02]  /*7d90*/  SHF.R.U32.HI R6, RZ, R20, R7 ;  /* 0x00000014ff067219 */ /* 0x000fe40000011607 */
[----:B------:R3:W4:Y:S03]  /*7da0*/  F2I.U32.TRUNC.NTZ R20, R9 ;  /* 0x0000000900147305 */ /* 0x000726000020f000 */
[----:B------:R-:W1:Y:S01]  /*7db0*/  LDC R25, c[0x0][0x648] ;  /* 0x00019200ff197b82 */ /* 0x000e620000000800 */
[-C--:B0-----:R-:W-:Y:S02]  /*7dc0*/  SHF.R.U64 R19, R15, R11.reuse, R6 ;  /* 0x0000000b0f137219 */ /* 0x081fe40000001206 */
[----:B------:R-:W-:-:S02]  /*7dd0*/  SHF.L.U32 R10, R10, R11, RZ ;  /* 0x0000000b0a0a7219 */ /* 0x000fc400000006ff */
[-C--:B------:R-:W-:Y:S01]  /*7de0*/  SHF.R.U32.HI R7, RZ, R11.reuse, R6 ;  /* 0x0000000bff077219 */ /* 0x080fe20000011606 */
[----:B------:R-:W-:Y:S01]  /*7df0*/  IMAD.MOV.U32 R6, RZ, RZ, R19 ;  /* 0x000000ffff067224 */ /* 0x000fe200078e0013 */
[----:B------:R-:W-:Y:S01]  /*7e00*/  SHF.L.U32 R24, R8, R11, RZ ;  /* 0x0000000b08187219 */ /* 0x000fe200000006ff */
[----:B------:R-:W0:Y:S01]  /*7e10*/  LDC R28, c[0x0][0x638] ;  /* 0x00018e00ff1c7b82 */ /* 0x000e220000000800 */
[----:B------:R-:W-:-:S07]  /*7e20*/  LOP3.LUT R30, RZ, R10, RZ, 0x33, !PT ;  /* 0x0000000aff1e7212 */ /* 0x000fce00078e33ff */
[----:B------:R-:W0:Y:S01]  /*7e30*/  LDC R29, c[0x0][0x610] ;  /* 0x00018400ff1d7b82 */ /* 0x000e220000000800 */
[----:B---34-:R-:W-:Y:S05]  /*7e40*/  @!P0 BRA `(.L_x_159) ;  /* 0x0000000000288947 */ /* 0x018fea0003800000 */
[----:B------:R-:W3:Y:S02]  /*7e50*/  LDC R6, c[0x0][0x64c] ;  /* 0x00019300ff067b82 */ /* 0x000ee40000000800 */
[----:B---3--:R-:W-:-:S05]  /*7e60*/  IADD3 R11, P0, R19, R6, RZ ;  /* 0x00000006130b7210 */ /* 0x008fca0007f1e0ff */
        /* <DEDUP_REMOVED lines=8> */
.L_x_159:
[----:B------:R-:W-:Y:S01]  /*7ef0*/  ISETP.NE.AND P0, PT, R2, 0x1, PT ;  /* 0x000000010200780c */ /* 0x000fe20003f05270 */
[----:B--2---:R-:W-:Y:S01]  /*7f00*/  VIADD R9, R21, 0xffffffff ;  /* 0xffffffff15097836 */ /* 0x004fe20000000000 */
[----:B-1----:R-:W-:Y:S01]  /*7f10*/  SHF.R.U64 R7, R6, R25, R7 ;  /* 0x0000001906077219 */ /* 0x002fe20000001207 */
[----:B------:R-:W-:Y:S01]  /*7f20*/  IMAD.MOV R20, RZ, RZ, -R20 ;  /* 0x000000ffff147224 */ /* 0x000fe200078e0a14 */
[----:B------:R-:W-:Y:S02]  /*7f30*/  LOP3.LUT R6, R15, R30, RZ, 0xc0, !PT ;  /* 0x0000001e0f067212 */ /* 0x000fe400078ec0ff */
[----:B------:R-:W-:Y:S01]  /*7f40*/  LOP3.LUT R12, R12, R9, RZ, 0xc0, !PT ;  /* 0x000000090c0c7212 */ /* 0x000fe200078ec0ff */
[----:B------:R-:W-:Y:S02]  /*7f50*/  IMAD.MOV R8, RZ, RZ, -R7 ;  /* 0x000000ffff087224 */ /* 0x000fe400078e0a07 */
[----:B------:R-:W-:Y:S02]  /*7f60*/  IMAD R6, R24, R7, R6 ;  /* 0x0000000718067224 */ /* 0x000fe400078e0206 */
[----:B------:R-:W-:-:S02]  /*7f70*/  IMAD.MOV.U32 R9, RZ, RZ, 0x1 ;  /* 0x00000001ff097424 */ /* 0x000fc400078e00ff */
[----:B------:R-:W-:Y:S02]  /*7f80*/  @P0 IMAD R23, R22, R20, R3 ;  /* 0x0000001416170224 */ /* 0x000fe400078e0203 */
[----:B0-----:R-:W-:Y:S02]  /*7f90*/  IMAD R3, R8, R28, R19 ;  /* 0x0000001c08037224 */ /* 0x001fe400078e0213 */
[----:B------:R-:W-:Y:S02]  /*7fa0*/  IMAD R13, R6, R29, R23 ;  /* 0x0000001d060d7224 */ /* 0x000fe400078e0217 */
[----:B------:R-:W-:Y:S02]  /*7fb0*/  IMAD R6, R3, R21, R12 ;  /* 0x0000001503067224 */ /* 0x000fe400078e020c */
[----:B------:R-:W-:-:S03]  /*7fc0*/  IMAD.MOV.U32 R8, RZ, RZ, R14 ;  /* 0x000000ffff087224 */ /* 0x000fc600078e000e */
[----:B------:R-:W-:Y:S02]  /*7fd0*/  SEL R20, R6, R13, !P0 ;  /* 0x0000000d06147207 */ /* 0x000fe40004000000 */
[----:B------:R-:W-:-:S07]  /*7fe0*/  SEL R13, R13, R6, !P0 ;  /* 0x000000060d0d7207 */ /* 0x000fce0004000000 */
.L_x_157:
[----:B------:R-:W-:-:S08]  /*7ff0*/  NOP ;  /* 0x0000000000007918 */ /* 0x000fd00000000000 */
[----:B------:R-:W0:-:S00]  /*8000*/  USETMAXREG.DEALLOC.CTAPOOL 0x28 ;  /* 0x00000028000079c8 */ /* 0x000e0000080e0500 */
[----:B0-----:R-:W-:-:S13]  /*8010*/  ISETP.NE.AND P0, PT, R0, RZ, PT ;  /* 0x000000ff0000720c */ /* 0x001fda0003f05270 */
[----:B------:R-:W-:Y:S05]  /*8020*/  @P0 EXIT ;  /* 0x000000000000094d */ /* 0x000fea0003800000 */
[----:B------:R-:W-:Y:S01]  /*8030*/  LOP3.LUT P0, RZ, R9, 0xff, RZ, 0xc0, !PT ;  /* 0x000000ff09ff7812 */ /* 0x000fe2000780c0ff */
[----:B------:R-:W-:Y:S02]  /*8040*/  IMAD.MOV.U32 R0, RZ, RZ, 0x1 ;  /* 0x00000001ff007424 */ /* 0x000fe400078e00ff */
[----:B------:R-:W-:-:S10]  /*8050*/  IMAD.MOV.U32 R3, RZ, RZ, RZ ;  /* 0x000000ffff037224 */ /* 0x000fd400078e00ff */
[----:B------:R-:W-:Y:S05]  /*8060*/  @!P0 BRA `(.L_x_160) ;  /* 0x0000000c008c8947 */ /* 0x000fea0003800000 */
[----:B------:R-:W0:Y:S01]  /*8070*/  LDC R0, c[0x0][0x28c] ;  /* 0x0000a300ff007b82 */ /* 0x000e220000000800 */
[----:B------:R-:W-:Y:S01]  /*8080*/  LOP3.LUT P0, RZ, R4, 0x1f, RZ, 0xc0, !PT ;  /* 0x0000001f04ff7812 */ /* 0x000fe2000780c0ff */
[----:B------:R-:W-:Y:S01]  /*8090*/  ULDC UR5, c[0x0][0x658] ;  /* 0x0001960000057ab9 */ /* 0x000fe20000000800 */
[----:B------:R-:W-:Y:S01]  /*80a0*/  UMOV UR6, 0xffffffff ;  /* 0xffffffff00067882 */ /* 0x000fe20000000000 */
[----:B------:R-:W-:Y:S01]  /*80b0*/  BSSY B0, `(.L_x_160) ;  /* 0x00000de000007945 */ /* 0x000fe20003800000 */
[----:B------:R-:W-:Y:S01]  /*80c0*/  USHF.L.U32 UR6, UR6, UR5, URZ ;  /* 0x0000000506067299 */ /* 0x000fe2000800063f */
[C---:B------:R-:W-:Y:S01]  /*80d0*/  ISETP.NE.AND P2, PT, R5.reuse, RZ, PT ;  /* 0x000000ff0500720c */ /* 0x040fe20003f45270 */
[----:B------:R-:W-:Y:S01]  /*80e0*/  IMAD.MOV.U32 R11, RZ, RZ, 0x1 ;  /* 0x00000001ff0b7424 */ /* 0x000fe200078e00ff */
[----:B------:R-:W-:Y:S01]  /*80f0*/  ISETP.NE.OR P0, PT, R5, RZ, !P0 ;  /* 0x000000ff0500720c */ /* 0x000fe20004705670 */
[----:B------:R-:W-:Y:S01]  /*8100*/  ULDC UR4, c[0x0][0x600] ;  /* 0x0001800000047ab9 */ /* 0x000fe20000000800 */
[----:B------:R-:W-:Y:S01]  /*8110*/  LOP3.LUT R19, R18, 0x2, RZ, 0xfc, !PT ;  /* 0x0000000212137812 */ /* 0x000fe200078efcff */
[----:B------:R-:W-:Y:S01]  /*8120*/  UMOV UR7, 0x1 ;  /* 0x0000000100077882 */ /* 0x000fe20000000000 */
[----:B------:R-:W-:-:S02]  /*8130*/  UIADD3 UR4, UR4, -0x1, URZ ;  /* 0xffffffff04047890 */ /* 0x000fc4000fffe03f */
[----:B------:R-:W-:Y:S02]  /*8140*/  USHF.L.U32 UR5, UR7, UR5, URZ ;  /* 0x0000000507057299 */ /* 0x000fe4000800063f */
[----:B------:R-:W-:Y:S01]  /*8150*/  ULOP3.LUT UR6, URZ, UR6, URZ, 0x33, !UPT ;  /* 0x000000063f067292 */ /* 0x000fe2000f8e333f */
[----:B------:R-:W-:Y:S01]  /*8160*/  ULDC.64 UR30, c[0x0][0x198] ;  /* 0x00006600001e7ab9 */ /* 0x000fe20000000a00 */
[----:B0-----:R-:W-:-:S05]  /*8170*/  VIADD R0, R0, 0x7f ;  /* 0x0000007f00007836 */ /* 0x001fca0000000000 */
[----:B------:R-:W-:-:S04]  /*8180*/  SHF.R.S32.HI R3, RZ, 0x1f, R0 ;  /* 0x0000001fff037819 */ /* 0x000fc80000011400 */
[----:B------:R-:W-:Y:S01]  /*8190*/  LEA.HI R3, R3, R0, RZ, 0x7 ;  /* 0x0000000003037211 */ /* 0x000fe200078f38ff */
[----:B------:R-:W-:-:S03]  /*81a0*/  IMAD.MOV.U32 R0, RZ, RZ, 0x1 ;  /* 0x00000001ff007424 */ /* 0x000fc600078e00ff */
[----:B------:R-:W-:Y:S01]  /*81b0*/  SHF.R.S32.HI R12, RZ, 0x7, R3 ;  /* 0x00000007ff0c7819 */ /* 0x000fe20000011403 */
[----:B------:R-:W-:-:S04]  /*81c0*/  IMAD.MOV.U32 R3, RZ, RZ, RZ ;  /* 0x000000ffff037224 */ /* 0x000fc800078e00ff */
[----:B------:R-:W-:-:S07]  /*81d0*/  VIADD R10, R12, 0x1 ;  /* 0x000000010c0a7836 */ /* 0x000fce0000000000 */
.L_x_172:
[----:B------:R-:W-:-:S03]  /*81e0*/  UMOV UR7, 0xffffffff ;  /* 0xffffffff00077882 */ /* 0x000fc60000000000 */
[----:B------:R-:W-:Y:S05]  /*81f0*/  BRA.DIV UR7, `(.L_x_161) ;  /* 0x0000000e07cc7947 */ /* 0x000fea000b800000 */
[----:B------:R-:W-:-:S13]  /*8200*/  ELECT P6, URZ, PT ;  /* 0x00000000003f782f */ /* 0x000fda00038c0000 */
.L_x_181:
[----:B------:R-:W-:Y:S04]  /*8210*/  BSSY B1, `(.L_x_162) ;  /* 0x0000054000017945 */ /* 0x000fe80003800000 */
[----:B------:R-:W-:Y:S05]  /*8220*/  @!P6 BRA `(.L_x_163) ;  /* 0x000000040048e947 */ /* 0x000fea0003800000 */
[----:B------:R-:W0:Y:S02]  /*8230*/  LDC R4, c[0x0][0x28c] ;  /* 0x0000a300ff047b82 */ /* 0x000e240000000800 */
[----:B0-----:R-:W-:-:S13]  /*8240*/  ISETP.GE.AND P1, PT, R4, 0x1, PT ;  /* 0x000000010400780c */ /* 0x001fda0003f26270 */
[----:B------:R-:W-:Y:S05]  /*8250*/  @!P1 BRA `(.L_x_163) ;  /* 0x00000004003c9947 */ /* 0x000fea0003800000 */
[----:B------:R-:W-:Y:S02]  /*8260*/  IMAD.SHL.U32 R13, R13, 0x100, RZ ;  /* 0x000001000d0d7824 */ /* 0x000fe400078e00ff */
[----:B------:R-:W-:Y:S02]  /*8270*/  IMAD.SHL.U32 R20, R20, 0x40, RZ ;  /* 0x0000004014147824 */ /* 0x000fe400078e00ff */
[----:B------:R-:W-:Y:S02]  /*8280*/  IMAD.MOV.U32 R21, RZ, RZ, RZ ;  /* 0x000000ffff157224 */ /* 0x000fe400078e00ff */
[----:B------:R-:W-:Y:S02]  /*8290*/  IMAD.MOV.U32 R4, RZ, RZ, R10 ;  /* 0x000000ffff047224 */ /* 0x000fe400078e000a */
[----:B------:R-:W-:Y:S02]  /*82a0*/  IMAD.MOV.U32 R5, RZ, RZ, R0 ;  /* 0x000000ffff057224 */ /* 0x000fe400078e0000 */
[----:B------:R-:W-:-:S02]  /*82b0*/  IMAD.MOV.U32 R6, RZ, RZ, R3 ;  /* 0x000000ffff067224 */ /* 0x000fc400078e0003 */
[C---:B------:R-:W-:Y:S02]  /*82c0*/  VIADD R22, R13.reuse, 0x40 ;  /* 0x000000400d167836 */ /* 0x040fe40000000000 */
[C---:B------:R-:W-:Y:S02]  /*82d0*/  VIADD R23, R13.reuse, 0x80 ;  /* 0x000000800d177836 */ /* 0x040fe40000000000 */
[----:B------:R-:W-:-:S07]  /*82e0*/  VIADD R24, R13, 0xc0 ;  /* 0x000000c00d187836 */ /* 0x000fce0000000000 */
.L_x_167:
[----:B------:R-:W0:Y:S01]  /*82f0*/  S2R R14, SR_CgaCtaId ;  /* 0x00000000000e7919 */ /* 0x000e220000008800 */
[----:B------:R-:W-:Y:S01]  /*8300*/  MOV R7, 0x400 ;  /* 0x0000040000077802 */ /* 0x000fe20000000f00 */
[----:B------:R-:W1:Y:S03]  /*8310*/  @!P2 LDC R9, c[0x0][0x500] ;  /* 0x00014000ff09ab82 */ /* 0x000e660000000800 */
[----:B0-----:R-:W-:Y:S02]  /*8320*/  LEA R15, R14, R7, 0x18 ;  /* 0x000000070e0f7211 */ /* 0x001fe400078ec0ff */
[----:B------:R-:W-:-:S03]  /*8330*/  SHF.L.U32 R7, R5, 0x1f, RZ ;  /* 0x0000001f05077819 */ /* 0x000fc600000006ff */
[----:B------:R-:W-:-:S04]  /*8340*/  IMAD R14, R6, 0x8, R15 ;  /* 0x00000008060e7824 */ /* 0x000fc800078e020f */
[----:B------:R-:W0:Y:S02]  /*8350*/  SYNCS.PHASECHK.TRANS64.TRYWAIT P1, [R14+URZ+0x10], R7 ;  /* 0x000010070e0075a7 */ /* 0x000e24000802017f */
[----:B01----:R-:W-:Y:S05]  /*8360*/  @!P1 BRA `(.L_x_164) ;  /* 0x0000000c00909947 */ /* 0x003fea0003800000 */
.L_x_182:
[----:B0-----:R-:W-:Y:S01]  /*8370*/  PRMT R7, R19, 0x9910, RZ ;  /* 0x0000991013077816 */ /* 0x001fe200000000ff */
[----:B------:R0:W-:Y:S03]  /*8380*/  @!P2 SYNCS.ARRIVE.TRANS64 RZ, [R14+URZ], R9 ;  /* 0x000000090effa9a7 */ /* 0x0001e6000800003f */
[----:B------:R-:W-:-:S13]  /*8390*/  ISETP.NE.AND P1, PT, R7, 0x2, PT ;  /* 0x000000020700780c */ /* 0x000fda0003f25270 */
[----:B0-----:R-:W-:Y:S05]  /*83a0*/  @P1 BRA `(.L_x_165) ;  /* 0x0000000000041947 */ /* 0x001fea0003800000 */
[----:B------:R-:W-:Y:S01]  /*83b0*/  BPT.TRAP 0x1 ;  /* 0x000000040000795c */ /* 0x000fe20000300000 */
.L_x_165:
[----:B------:R-:W-:Y:S05]  /*83c0*/  @P0 BRA `(.L_x_166) ;  /* 0x0000000000040947 */ /* 0x000fea0003800000 */
[----:B------:R-:W-:Y:S01]  /*83d0*/  BPT.TRAP 0x1 ;  /* 0x000000040000795c */ /* 0x000fe20000300000 */
.L_x_166:
[C-C-:B------:R-:W-:Y:S01]  /*83e0*/  IMAD R7, R6.reuse, 0x10000, R15.reuse ;  /* 0x0001000006077824 */ /* 0x140fe200078e020f */
[----:B------:R-:W-:Y:S01]  /*83f0*/  R2UR UR51, R21 ;  /* 0x00000000153372ca */ /* 0x000fe200000e0000 */
[----:B------:R-:W-:Y:S01]  /*8400*/  IMAD R15, R6, 0x4000, R15 ;  /* 0x00004000060f7824 */ /* 0x000fe200078e020f */
[----:B------:R-:W-:Y:S01]  /*8410*/  R2UR UR49, R14 ;  /* 0x000000000e3172ca */ /* 0x000fe200000e0000 */
[----:B------:R-:W-:Y:S01]  /*8420*/  UIADD3 UR14, UP0, UR30, 0xf0, URZ ;  /* 0x000000f01e0e7890 */ /* 0x000fe2000ff1e03f */
[----:B------:R-:W-:Y:S01]  /*8430*/  R2UR UR24, R7 ;  /* 0x00000000071872ca */ /* 0x000fe200000e0000 */
[----:B------:R-:W-:Y:S01]  /*8440*/  VIADD R4, R4, 0xffffffff ;  /* 0xffffffff04047836 */ /* 0x000fe20000000000 */
[----:B------:R-:W-:Y:S01]  /*8450*/  R2UR UR8, R15 ;  /* 0x000000000f0872ca */ /* 0x000fe200000e0000 */
[----:B------:R-:W-:Y:S01]  /*8460*/  UIADD3 UR46, UP1, UR30, 0x1f0, URZ ;  /* 0x000001f01e2e7890 */ /* 0x000fe2000ff3e03f */
[----:B------:R-:W-:Y:S01]  /*8470*/  R2UR UR52, R8 ;  /* 0x00000000083472ca */ /* 0x000fe200000e0000 */
[----:B------:R-:W-:Y:S01]  /*8480*/  UIADD3.X UR15, URZ, UR31, URZ, UP0, !UPT ;  /* 0x0000001f3f0f7290 */ /* 0x000fe200087fe43f */
[----:B------:R-:W-:Y:S01]  /*8490*/  R2UR UR50, R13 ;  /* 0x000000000d3272ca */ /* 0x000fe200000e0000 */
[----:B------:R-:W-:Y:S01]  /*84a0*/  UIADD3.X UR47, URZ, UR31, URZ, UP1, !UPT ;  /* 0x0000001f3f2f7290 */ /* 0x000fe20008ffe43f */
[----:B------:R-:W-:Y:S01]  /*84b0*/  R2UR UR42, R22 ;  /* 0x00000000162a72ca */ /* 0x000fe200000e0000 */
[----:B------:R-:W-:Y:S01]  /*84c0*/  VIADD R6, R6, 0x1 ;  /* 0x0000000106067836 */ /* 0x000fe20000000000 */
[----:B------:R-:W-:Y:S01]  /*84d0*/  R2UR UR34, R23 ;  /* 0x00000000172272ca */ /* 0x000fe200000e0000 */
[----:B------:R-:W-:Y:S01]  /*84e0*/  UIADD3 UR10, UR51, 0x40, URZ ;  /* 0x00000040330a7890 */ /* 0x000fe2000fffe03f */
[----:B------:R-:W-:Y:S01]  /*84f0*/  R2UR UR26, R24 ;  /* 0x00000000181a72ca */ /* 0x000fe200000e0000 */
[----:B------:R-:W-:Y:S01]  /*8500*/  UIADD3 UR48, UR24, 0x100, URZ ;  /* 0x0000010018307890 */ /* 0x000fe2000fffe03f */
[----:B------:R-:W-:Y:S01]  /*8510*/  R2UR UR19, R20 ;  /* 0x00000000141372ca */ /* 0x000fe200000e0000 */
[----:B------:R-:W-:Y:S01]  /*8520*/  UIADD3 UR40, UR24, 0x4100, URZ ;  /* 0x0000410018287890 */ /* 0x000fe2000fffe03f */
[----:B------:R-:W-:Y:S01]  /*8530*/  ISETP.GT.AND P3, PT, R4, 0x1, PT ;  /* 0x000000010400780c */ /* 0x000fe20003f64270 */
[----:B------:R-:W-:Y:S01]  /*8540*/  UIADD3 UR32, UR24, 0x8100, URZ ;  /* 0x0000810018207890 */ /* 0x000fe2000fffe03f */
[C---:B------:R-:W-:Y:S01]  /*8550*/  ISETP.NE.AND P1, PT, R6.reuse, 0x2, PT ;  /* 0x000000020600780c */ /* 0x040fe20003f25270 */
[----:B------:R-:W-:Y:S01]  /*8560*/  UIADD3 UR24, UR24, 0xc100, URZ ;  /* 0x0000c10018187890 */ /* 0x000fe2000fffe03f */
[----:B------:R-:W-:Y:S01]  /*8570*/  VIADD R21, R21, 0x80 ;  /* 0x0000008015157836 */ /* 0x000fe20000000000 */
[----:B------:R-:W-:Y:S01]  /*8580*/  UIADD3 UR16, UR8, 0x20100, URZ ;  /* 0x0002010008107890 */ /* 0x000fe2000fffe03f */
[----:B------:R-:W-:Y:S01]  /*8590*/  SEL R14, RZ, 0x1, P1 ;  /* 0x00000001ff0e7807 */ /* 0x000fe20000800000 */
[----:B------:R-:W-:Y:S01]  /*85a0*/  UIADD3 UR8, UR8, 0x22100, URZ ;  /* 0x0002210008087890 */ /* 0x000fe2000fffe03f */
[----:B------:R-:W-:Y:S01]  /*85b0*/  SEL R6, R6, RZ, P1 ;  /* 0x000000ff06067207 */ /* 0x000fe20000800000 */
[----:B------:R-:W-:Y:S01]  /*85c0*/  UMOV UR22, 0x0 ;  /* 0x0000000000167882 */ /* 0x000fe20000000000 */
[----:B------:R-:W-:Y:S01]  /*85d0*/  UMOV UR23, 0x10000000 ;  /* 0x1000000000177882 */ /* 0x000fe20000000000 */
[----:B------:R-:W-:Y:S01]  /*85e0*/  UMOV UR41, UR49 ;  /* 0x0000003100297c82 */ /* 0x000fe20008000000 */
[----:B------:R-:W-:Y:S01]  /*85f0*/  UMOV UR43, UR51 ;  /* 0x00000033002b7c82 */ /* 0x000fe20008000000 */
[----:B------:R-:W-:Y:S01]  /*8600*/  UMOV UR44, UR52 ;  /* 0x00000034002c7c82 */ /* 0x000fe20008000000 */
[----:B------:R-:W-:Y:S01]  /*8610*/  UMOV UR33, UR49 ;  /* 0x0000003100217c82 */ /* 0x000fe20008000000 */
[----:B------:R-:W-:Y:S01]  /*8620*/  UMOV UR35, UR51 ;  /* 0x0000003300237c82 */ /* 0x000fe20008000000 */
[----:B------:R-:W-:Y:S01]  /*8630*/  UMOV UR36, UR52 ;  /* 0x0000003400247c82 */ /* 0x000fe20008000000 */
[----:B------:R0:W-:Y:S01]  /*8640*/  UTMALDG.3D [UR48], [UR14], desc[UR22] ;  /* 0x000016300e0075b4 */ /* 0x0001e20008011000 */
[----:B------:R-:W-:Y:S01]  /*8650*/  UMOV UR25, UR49 ;  /* 0x0000003100197c82 */ /* 0x000fe20008000000 */
        /* <DEDUP_REMOVED lines=9> */
[----:B------:R-:W-:Y:S01]  /*86f0*/  LOP3.LUT R5, R5, R14, RZ, 0x3c, !PT ;  /* 0x0000000e05057212 */ /* 0x000fe200078e3cff */
[----:B------:R0:W-:Y:S01]  /*8700*/  UTMALDG.3D [UR32], [UR14], desc[UR22] ;  /* 0x000016200e0075b4 */ /* 0x0001e20008011000 */
[----:B------:R0:W-:Y:S01]  /*8710*/  UTMALDG.3D [UR24], [UR14], desc[UR22] ;  /* 0x000016180e0075b4 */ /* 0x0001e20008011000 */
[----:B------:R0:W-:Y:S01]  /*8720*/  UTMALDG.3D [UR16], [UR46], desc[UR22] ;  /* 0x000016102e0075b4 */ /* 0x0001e20008011000 */
[----:B------:R0:W-:Y:S02]  /*8730*/  UTMALDG.3D [UR8], [UR46], desc[UR22] ;  /* 0x000016082e0075b4 */ /* 0x0001e40008011000 */
[----:B0-----:R-:W-:Y:S05]  /*8740*/  @P3 BRA `(.L_x_167) ;  /* 0xfffffff800e83947 */ /* 0x001fea000383ffff */
.L_x_163:
[----:B------:R-:W-:Y:S05]  /*8750*/  BSYNC B1 ;  /* 0x0000000000017941 */ /* 0x000fea0003800000 */
.L_x_162:
[----:B------:R-:W-:Y:S01]  /*8760*/  LOP3.LUT P3, RZ, R11, 0xff, RZ, 0xc0, !PT ;  /* 0x000000ff0bff7812 */ /* 0x000fe2000786c0ff */
[----:B------:R-:W-:Y:S01]  /*8770*/  IMAD.IADD R3, R12, 0x1, R3 ;  /* 0x000000010c037824 */ /* 0x000fe200078e0203 */
[----:B------:R-:W-:Y:S01]  /*8780*/  IADD3 R16, P4, R16, UR38, RZ ;  /* 0x0000002610107c10 */ /* 0x000fe2000ff9e0ff */
[----:B------:R-:W-:Y:S01]  /*8790*/  ULDC.64 UR8, c[0x0][0x650] ;  /* 0x0001940000087ab9 */ /* 0x000fe20000000a00 */
[----:B------:R-:W-:Y:S01]  /*87a0*/  BSSY B1, `(.L_x_168) ;  /* 0x000006c000017945 */ /* 0x000fe20003800000 */
[----:B------:R-:W-:Y:S01]  /*87b0*/  IMAD.MOV.U32 R13, RZ, RZ, -0x1 ;  /* 0xffffffffff0d7424 */ /* 0x000fe200078e00ff */
[----:B------:R-:W-:Y:S01]  /*87c0*/  ISETP.GT.U32.AND P1, PT, R3, 0x1, PT ;  /* 0x000000010300780c */ /* 0x000fe20003f24070 */
[----:B------:R-:W-:Y:S01]  /*87d0*/  IMAD.MOV.U32 R20, RZ, RZ, -0x1 ;  /* 0xffffffffff147424 */ /* 0x000fe200078e00ff */
[----:B------:R-:W-:Y:S01]  /*87e0*/  SHF.R.U32.HI R4, RZ, 0x1, R3 ;  /* 0x00000001ff047819 */ /* 0x000fe20000011603 */
[----:B------:R-:W-:Y:S01]  /*87f0*/  IMAD.MOV.U32 R8, RZ, RZ, -0x1 ;  /* 0xffffffffff087424 */ /* 0x000fe200078e00ff */
[----:B------:R-:W-:-:S02]  /*8800*/  ISETP.LT.U32.AND P1, PT, R12, 0x2, P1 ;  /* 0x000000020c00780c */ /* 0x000fc40000f21070 */
[----:B------:R-:W-:Y:S01]  /*8810*/  IADD3.X R17, R17, UR37, RZ, P4, !PT ;  /* 0x0000002511117c10 */ /* 0x000fe2000a7fe4ff */
[----:B------:R-:W0:Y:S01]  /*8820*/  @P3 S2R R6, SR_CgaCtaId ;  /* 0x0000000000063919 */ /* 0x000e220000008800 */
[----:B------:R-:W-:Y:S02]  /*8830*/  @P3 MOV R5, 0x400 ;  /* 0x0000040000053802 */ /* 0x000fe40000000f00 */
[----:B------:R-:W-:Y:S02]  /*8840*/  ISETP.GE.U32.AND P4, PT, R16, UR8, PT ;  /* 0x0000000810007c0c */ /* 0x000fe4000bf86070 */
[----:B------:R-:W-:Y:S02]  /*8850*/  LOP3.LUT R4, R4, 0x1, RZ, 0xc0, !PT ;  /* 0x0000000104047812 */ /* 0x000fe400078ec0ff */
[----:B------:R-:W-:Y:S02]  /*8860*/  LOP3.LUT R3, R3, 0x1, RZ, 0xc0, !PT ;  /* 0x0000000103037812 */ /* 0x000fe400078ec0ff */
[----:B------:R-:W-:-:S02]  /*8870*/  PRMT R11, RZ, 0x7610, R11 ;  /* 0x00007610ff0b7816 */ /* 0x000fc4000000000b */
[----:B0-----:R-:W-:-:S04]  /*8880*/  @P3 LEA R5, R6, R5, 0x18 ;  /* 0x0000000506053211 */ /* 0x001fc800078ec0ff */
[----:B------:R0:W-:Y:S01]  /*8890*/  @P3 SYNCS.ARRIVE.TRANS64.A1T0 RZ, [R5+URZ+0x38], RZ ;  /* 0x000038ff05ff39a7 */ /* 0x0001e2000810003f */
[----:B------:R-:W-:-:S04]  /*88a0*/  ISETP.NE.U32.AND P3, PT, R4, 0x1, PT ;  /* 0x000000010400780c */ /* 0x000fc80003f65070 */
[----:B------:R-:W-:Y:S02]  /*88b0*/  ISETP.GT.U32.AND P3, PT, R12, 0x1, !P3 ;  /* 0x000000010c00780c */ /* 0x000fe40005f64070 */
[----:B0-----:R-:W-:Y:S02]  /*88c0*/  SEL R5, RZ, 0x1, !P1 ;  /* 0x00000001ff057807 */ /* 0x001fe40004800000 */
[----:B------:R-:W-:Y:S02]  /*88d0*/  ISETP.GE.U32.AND.EX P1, PT, R17, UR9, PT, P4 ;  /* 0x0000000911007c0c */ /* 0x000fe4000bf26140 */
[----:B------:R-:W-:-:S04]  /*88e0*/  SEL R4, RZ, 0x1, !P3 ;  /* 0x00000001ff047807 */ /* 0x000fc80005800000 */
[----:B------:R-:W-:Y:S02]  /*88f0*/  LOP3.LUT R0, R4, R0, R5, 0x96, !PT ;  /* 0x0000000004007212 */ /* 0x000fe400078e9605 */
[----:B------:R-:W-:-:S05]  /*8900*/  PRMT R4, RZ, 0x7610, R4 ;  /* 0x00007610ff047816 */ /* 0x000fca0000000004 */
[----:B------:R-:W-:Y:S05]  /*8910*/  @P1 BRA `(.L_x_169) ;  /* 0x0000000400501947 */ /* 0x000fea0003800000 */
[----:B------:R-:W-:Y:S01]  /*8920*/  ULDC.64 UR8, c[0x0][0x628] ;  /* 0x00018a0000087ab9 */ /* 0x000fe20000000a00 */
[----:B------:R-:W0:Y:S01]  /*8930*/  S2R R14, SR_CTAID.X ;  /* 0x00000000000e7919 */ /* 0x000e220000002500 */
[----:B------:R-:W-:Y:S01]  /*8940*/  ISETP.NE.U32.AND P1, PT, RZ, UR8, PT ;  /* 0x00000008ff007c0c */ /* 0x000fe2000bf25070 */
[----:B------:R-:W-:Y:S01]  /*8950*/  ULDC UR10, c[0x0][0x630] ;  /* 0x00018c00000a7ab9 */ /* 0x000fe20000000800 */
[----:B------:R-:W-:Y:S01]  /*8960*/  IMAD.MOV.U32 R4, RZ, RZ, R16 ;  /* 0x000000ffff047224 */ /* 0x000fe200078e0010 */
[----:B------:R-:W1:Y:S01]  /*8970*/  S2R R13, SR_CTAID.Y ;  /* 0x00000000000d7919 */ /* 0x000e620000002600 */
[----:B------:R-:W-:Y:S01]  /*8980*/  ISETP.NE.AND.EX P1, PT, RZ, UR9, PT, P1 ;  /* 0x00000009ff007c0c */ /* 0x000fe2000bf25310 */
[----:B------:R-:W-:-:S12]  /*8990*/  IMAD.MOV.U32 R5, RZ, RZ, R17 ;  /* 0x000000ffff057224 */ /* 0x000fd800078e0011 */
[----:B------:R-:W-:Y:S05]  /*89a0*/  @!P1 BRA `(.L_x_170) ;  /* 0x0000000000289947 */ /* 0x000fea0003800000 */
[----:B------:R-:W-:Y:S02]  /*89b0*/  ULDC UR7, c[0x0][0x634] ;  /* 0x00018d0000077ab9 */ /* 0x000fe40000000800 */
[----:B------:R-:W-:-:S05]  /*89c0*/  IADD3 R9, P1, R16, UR7, RZ ;  /* 0x0000000710097c10 */ /* 0x000fca000ff3e0ff */
[----:B------:R-:W-:-:S04]  /*89d0*/  IMAD.X R15, RZ, RZ, R17, P1 ;  /* 0x000000ffff0f7224 */ /* 0x000fc800008e0611 */
[----:B------:R-:W-:-:S04]  /*89e0*/  IMAD.WIDE.U32 R6, R15, UR8, RZ ;  /* 0x000000080f067c25 */ /* 0x000fc8000f8e00ff */
[----:B------:R-:W-:-:S04]  /*89f0*/  IMAD.WIDE.U32 R6, P1, R9, UR9, R6 ;  /* 0x0000000909067c25 */ /* 0x000fc8000f820006 */
[----:B------:R-:W-:-:S04]  /*8a00*/  IMAD.WIDE.U32 R8, R9, UR8, RZ ;  /* 0x0000000809087c25 */ /* 0x000fc8000f8e00ff */
[----:B------:R-:W-:Y:S01]  /*8a10*/  IMAD.X R5, RZ, RZ, RZ, P1 ;  /* 0x000000ffff057224 */ /* 0x000fe200008e06ff */
[----:B------:R-:W-:Y:S01]  /*8a20*/  IADD3 RZ, P1, R9, R6, RZ ;  /* 0x0000000609ff7210 */ /* 0x000fe20007f3e0ff */
[----:B------:R-:W-:-:S04]  /*8a30*/  IMAD.MOV.U32 R4, RZ, RZ, R7 ;  /* 0x000000ffff047224 */ /* 0x000fc800078e0007 */
[----:B------:R-:W-:-:S08]  /*8a40*/  IMAD.WIDE.U32.X R4, R15, UR9, R4, P1 ;  /* 0x000000090f047c25 */ /* 0x000fd000088e0404 */
.L_x_170:
[--C-:B------:R-:W-:Y:S01]  /*8a50*/  SHF.R.U64 R8, R4, UR10, R5.reuse ;  /* 0x0000000a04087c19 */ /* 0x100fe20008001205 */
[----:B------:R-:W-:Y:S01]  /*8a60*/  ULDC.64 UR8, c[0x0][0x620] ;  /* 0x0001880000087ab9 */ /* 0x000fe20000000a00 */
[----:B------:R-:W-:Y:S01]  /*8a70*/  SHF.R.U32.HI R4, RZ, UR10, R5 ;  /* 0x0000000aff047c19 */ /* 0x000fe20008011605 */
[----:B------:R-:W-:Y:S01]  /*8a80*/  ULDC UR7, c[0x0][0x150] ;  /* 0x0000540000077ab9 */ /* 0x000fe20000000800 */
[----:B------:R-:W-:Y:S01]  /*8a90*/  IADD3 R7, P1, RZ, -R8, RZ ;  /* 0x80000008ff077210 */ /* 0x000fe20007f3e0ff */
[----:B------:R-:W2:Y:S01]  /*8aa0*/  LDC R25, c[0x0][0x144] ;  /* 0x00005100ff197b82 */ /* 0x000ea20000000800 */
[----:B0-----:R-:W-:Y:S01]  /*8ab0*/  I2FP.F32.U32 R9, R14 ;  /* 0x0000000e00097245 */ /* 0x001fe20000201000 */
[----:B------:R-:W-:Y:S02]  /*8ac0*/  ULDC.64 UR10, c[0x0][0x640] ;  /* 0x00019000000a7ab9 */ /* 0x000fe40000000a00 */
[----:B------:R-:W-:Y:S01]  /*8ad0*/  IMAD.X R4, RZ, RZ, ~R4, P1 ;  /* 0x000000ffff047224 */ /* 0x000fe200008e0e04 */
[----:B------:R-:W-:-:S03]  /*8ae0*/  ISETP.NE.U32.AND P1, PT, RZ, UR10, PT ;  /* 0x0000000aff007c0c */ /* 0x000fc6000bf25070 */
[----:B------:R-:W-:Y:S01]  /*8af0*/  IMAD R6, R4, UR8, RZ ;  /* 0x0000000804067c24 */ /* 0x000fe2000f8e02ff */
[----:B------:R-:W0:Y:S01]  /*8b00*/  LDC R20, c[0x0][0x148] ;  /* 0x00005200ff147b82 */ /* 0x000e220000000800 */
[C---:B------:R-:W-:Y:S01]  /*8b10*/  IMAD.WIDE.U32 R4, R7.reuse, UR8, R16 ;  /* 0x0000000807047c25 */ /* 0x040fe2000f8e0010 */
[----:B------:R-:W-:Y:S01]  /*8b20*/  ULDC UR8, c[0x0][0x154] ;  /* 0x0000550000087ab9 */ /* 0x000fe20000000800 */
[----:B------:R-:W-:Y:S02]  /*8b30*/  ISETP.NE.AND.EX P1, PT, RZ, UR11, PT, P1 ;  /* 0x0000000bff007c0c */ /* 0x000fe4000bf25310 */
[----:B------:R-:W-:Y:S02]  /*8b40*/  IMAD R7, R7, UR9, R6 ;  /* 0x0000000907077c24 */ /* 0x000fe4000f8e0206 */
[----:B------:R-:W-:Y:S01]  /*8b50*/  FMUL R6, R9, UR7 ;  /* 0x0000000709067c20 */ /* 0x000fe20008400000 */
[----:B------:R-:W-:Y:S01]  /*8b60*/  ULDC UR7, c[0x0][0x618] ;  /* 0x0001860000077ab9 */ /* 0x000fe20000000800 */
[----:B------:R-:W-:Y:S01]  /*8b70*/  ULDC UR9, c[0x0][0x608] ;  /* 0x0001820000097ab9 */ /* 0x000fe20000000800 */
[----:B------:R-:W-:-:S03]  /*8b80*/  IMAD.IADD R5, R5, 0x1, R7 ;  /* 0x0000000105057824 */ /* 0x000fc600078e0207 */
[----:B------:R-:W3:Y:S02]  /*8b90*/  F2I.U32.TRUNC.NTZ R6, R6 ;  /* 0x0000000600067305 */ /* 0x000ee4000020f000 */
[----:B------:R-:W-:Y:S02]  /*8ba0*/  SHF.R.U64 R9, R4, UR7, R5 ;  /* 0x0000000704097c19 */ /* 0x000fe40008001205 */
[----:B-1----:R-:W-:-:S05]  /*8bb0*/  I2FP.F32.U32 R4, R13 ;  /* 0x0000000d00047245 */ /* 0x002fca0000201000 */
[----:B------:R-:W-:Y:S01]  /*8bc0*/  FMUL R22, R4, UR8 ;  /* 0x0000000804167c20 */ /* 0x000fe20008400000 */
[----:B------:R-:W-:Y:S01]  /*8bd0*/  SHF.R.U32.HI R4, RZ, UR7, R5 ;  /* 0x00000007ff047c19 */ /* 0x000fe20008011605 */
[----:B------:R-:W-:-:S03]  /*8be0*/  ULDC UR7, c[0x0][0x658] ;  /* 0x0001960000077ab9 */ /* 0x000fc60000000800 */
[--C-:B------:R-:W-:Y:S01]  /*8bf0*/  SHF.R.U64 R21, R9, UR9, R4.reuse ;  /* 0x0000000909157c19 */ /* 0x100fe20008001204 */
[----:B------:R-:W1:Y:S01]  /*8c00*/  F2I.U32.TRUNC.NTZ R22, R22 ;  /* 0x0000001600167305 */ /* 0x000e62000020f000 */
[----:B------:R-:W-:Y:S01]  /*8c10*/  SHF.R.U32.HI R4, RZ, UR9, R4 ;  /* 0x00000009ff047c19 */ /* 0x000fe20008011604 */
[----:B---3--:R-:W-:-:S03]  /*8c20*/  IMAD.MOV R6, RZ, RZ, -R6 ;  /* 0x000000ffff067224 */ /* 0x008fc600078e0a06 */
[----:B------:R-:W-:Y:S01]  /*8c30*/  SHF.R.U64 R15, R21, UR7, R4 ;  /* 0x00000007150f7c19 */ /* 0x000fe20008001204 */
[----:B--2---:R-:W-:Y:S01]  /*8c40*/  IMAD R14, R25, R6, R14 ;  /* 0x00000006190e7224 */ /* 0x004fe200078e020e */
[----:B------:R-:W-:-:S03]  /*8c50*/  SHF.R.U32.HI R23, RZ, UR7, R4 ;  /* 0x00000007ff177c19 */ /* 0x000fc60008011604 */
[----:B------:R-:W-:Y:S02]  /*8c60*/  IMAD.MOV.U32 R4, RZ, RZ, R15 ;  /* 0x000000ffff047224 */ /* 0x000fe400078e000f */
[----:B------:R-:W-:Y:S01]  /*8c70*/  IMAD.MOV.U32 R5, RZ, RZ, R23 ;  /* 0x000000ffff057224 */ /* 0x000fe200078e0017 */
[----:B-1----:R-:W-:Y:S06]  /*8c80*/  @!P1 BRA `(.L_x_171) ;  /* 0x0000000000289947 */ /* 0x002fec0003800000 */
[----:B------:R-:W-:Y:S02]  /*8c90*/  ULDC UR7, c[0x0][0x64c] ;  /* 0x0001930000077ab9 */ /* 0x000fe40000000800 */
[----:B------:R-:W-:-:S05]  /*8ca0*/  IADD3 R5, P1, R15, UR7, RZ ;  /* 0x000000070f057c10 */ /* 0x000fca000ff3e0ff */
[----:B------:R-:W-:-:S04]  /*8cb0*/  IMAD.X R23, RZ, RZ, R23, P1 ;  /* 0x000000ffff177224 */ /* 0x000fc800008e0617 */
[----:B------:R-:W-:-:S04]  /*8cc0*/  IMAD.WIDE.U32 R6, R23, UR10, RZ ;  /* 0x0000000a17067c25 */ /* 0x000fc8000f8e00ff */
[----:B------:R-:W-:-:S04]  /*8cd0*/  IMAD.WIDE.U32 R6, P1, R5, UR11, R6 ;  /* 0x0000000b05067c25 */ /* 0x000fc8000f820006 */
[----:B------:R-:W-:-:S04]  /*8ce0*/  IMAD.WIDE.U32 R4, R5, UR10, RZ ;  /* 0x0000000a05047c25 */ /* 0x000fc8000f8e00ff */
[----:B------:R-:W-:Y:S01]  /*8cf0*/  IMAD.MOV.U32 R4, RZ, RZ, R7 ;  /* 0x000000ffff047224 */ /* 0x000fe200078e0007 */
[----:B------:R-:W-:Y:S01]  /*8d00*/  IADD3 RZ, P3, R5, R6, RZ ;  /* 0x0000000605ff7210 */ /* 0x000fe20007f7e0ff */
[----:B------:R-:W-:-:S04]  /*8d10*/  IMAD.X R5, RZ, RZ, RZ, P1 ;  /* 0x000000ffff057224 */ /* 0x000fc800008e06ff */
[----:B------:R-:W-:-:S08]  /*8d20*/  IMAD.WIDE.U32.X R4, R23, UR11, R4, P3 ;  /* 0x0000000b17047c25 */ /* 0x000fd000098e0404 */
.L_x_171:
[----:B------:R-:W-:Y:S01]  /*8d30*/  ISETP.NE.AND P1, PT, R2, 0x1, PT ;  /* 0x000000010200780c */ /* 0x000fe20003f25270 */
[----:B------:R-:W-:Y:S01]  /*8d40*/  ULDC UR7, c[0x0][0x648] ;  /* 0x0001920000077ab9 */ /* 0x000fe20000000800 */
[----:B------:R-:W-:Y:S01]  /*8d50*/  LOP3.LUT R21, R21, UR6, RZ, 0xc0, !PT ;  /* 0x0000000615157c12 */ /* 0x000fe2000f8ec0ff */
[----:B------:R-:W-:Y:S01]  /*8d60*/  IMAD.MOV R22, RZ, RZ, -R22 ;  /* 0x000000ffff167224 */ /* 0x000fe200078e0a16 */
[----:B------:R-:W-:Y:S01]  /*8d70*/  SHF.R.U64 R4, R4, UR7, R5 ;  /* 0x0000000704047c19 */ /* 0x000fe20008001205 */
[----:B------:R-:W-:Y:S01]  /*8d80*/  ULDC UR7, c[0x0][0x638] ;  /* 0x00018e0000077ab9 */ /* 0x000fe20000000800 */
[----:B------:R-:W-:Y:S01]  /*8d90*/  ULDC UR8, c[0x0][0x610] ;  /* 0x0001840000087ab9 */ /* 0x000fe20000000800 */
[----:B------:R-:W-:Y:S02]  /*8da0*/  IMAD.MOV.U32 R5, RZ, RZ, 0x1 ;  /* 0x00000001ff057424 */ /* 0x000fe400078e00ff */
[----:B------:R-:W-:Y:S02]  /*8db0*/  IMAD.MOV R6, RZ, RZ, -R4 ;  /* 0x000000ffff067224 */ /* 0x000fe400078e0a04 */
[----:B------:R-:W-:Y:S01]  /*8dc0*/  IMAD R21, R4, UR5, R21 ;  /* 0x0000000504157c24 */ /* 0x000fe2000f8e0215 */
[----:B------:R-:W-:Y:S01]  /*8dd0*/  LOP3.LUT R4, R9, UR4, RZ, 0xc0, !PT ;  /* 0x0000000409047c12 */ /* 0x000fe2000f8ec0ff */
[----:B0-----:R-:W-:-:S02]  /*8de0*/  @P1 IMAD R14, R20, R22, R13 ;  /* 0x00000016140e1224 */ /* 0x001fc400078e020d */
[----:B------:R-:W-:Y:S01]  /*8df0*/  IMAD R15, R6, UR7, R15 ;  /* 0x00000007060f7c24 */ /* 0x000fe2000f8e020f */
[----:B------:R-:W-:Y:S01]  /*8e00*/  ULDC UR7, c[0x0][0x600] ;  /* 0x0001800000077ab9 */ /* 0x000fe20000000800 */
[----:B------:R-:W-:Y:S02]  /*8e10*/  IMAD R14, R21, UR8, R14 ;  /* 0x00000008150e7c24 */ /* 0x000fe4000f8e020e */
[--C-:B------:R-:W-:Y:S01]  /*8e20*/  IMAD R15, R15, UR7, R4.reuse ;  /* 0x000000070f0f7c24 */ /* 0x100fe2000f8e0204 */
[----:B------:R-:W-:-:S04]  /*8e30*/  PRMT R4, R5, 0x7610, R4 ;  /* 0x0000761005047816 */ /* 0x000fc80000000004 */
[----:B------:R-:W-:Y:S02]  /*8e40*/  SEL R20, R15, R14, !P1 ;  /* 0x0000000e0f147207 */ /* 0x000fe40004800000 */
[----:B------:R-:W-:-:S07]  /*8e50*/  SEL R13, R14, R15, !P1 ;  /* 0x0000000f0e0d7207 */ /* 0x000fce0004800000 */
.L_x_169:
[----:B------:R-:W-:Y:S05]  /*8e60*/  BSYNC B1 ;  /* 0x0000000000017941 */ /* 0x000fea0003800000 */
.L_x_168:
[----:B------:R-:W-:-:S13]  /*8e70*/  LOP3.LUT P1, RZ, R4, 0xff, RZ, 0xc0, !PT ;  /* 0x000000ff04ff7812 */ /* 0x000fda000782c0ff */
[----:B------:R-:W-:Y:S05]  /*8e80*/  @P1 BRA `(.L_x_172) ;  /* 0xfffffff000d41947 */ /* 0x000fea000383ffff */
[----:B------:R-:W-:Y:S05]  /*8e90*/  BSYNC B0 ;  /* 0x0000000000007941 */ /* 0x000fea0003800000 */
.L_x_160:
[----:B------:R-:W-:-:S03]  /*8ea0*/  UMOV UR7, 0xffffffff ;  /* 0xffffffff00077882 */ /* 0x000fc60000000000 */
[----:B------:R-:W-:Y:S05]  /*8eb0*/  BRA.DIV UR7, `(.L_x_173) ;  /* 0x0000000207d07947 */ /* 0x000fea000b800000 */
[----:B------:R-:W-:-:S13]  /*8ec0*/  ELECT P6, URZ, PT ;  /* 0x00000000003f782f */ /* 0x000fda00038c0000 */
.L_x_185:
[----:B------:R-:W-:Y:S04]  /*8ed0*/  BSSY B0, `(.L_x_174) ;  /* 0x0000019000007945 */ /* 0x000fe80003800000 */
[----:B------:R-:W-:Y:S05]  /*8ee0*/  @!P6 BRA `(.L_x_175) ;  /* 0x00000000005ce947 */ /* 0x000fea0003800000 */
[----:B------:R-:W-:-:S04]  /*8ef0*/  LOP3.LUT R18, R18, 0x2, RZ, 0xfc, !PT ;  /* 0x0000000212127812 */ /* 0x000fc800078efcff */
[----:B------:R-:W-:-:S13]  /*8f00*/  ISETP.NE.AND P0, PT, R18, 0x3, PT ;  /* 0x000000031200780c */ /* 0x000fda0003f05270 */
[----:B------:R-:W-:Y:S05]  /*8f10*/  @!P0 BRA `(.L_x_176) ;  /* 0x0000000000048947 */ /* 0x000fea0003800000 */
[----:B------:R-:W-:Y:S01]  /*8f20*/  BPT.TRAP 0x1 ;  /* 0x000000040000795c */ /* 0x000fe20000300000 */
.L_x_176:
[----:B------:R-:W0:Y:S01]  /*8f30*/  S2R R5, SR_CgaCtaId ;  /* 0x0000000000057919 */ /* 0x000e220000008800 */
[----:B------:R-:W-:Y:S02]  /*8f40*/  MOV R2, 0x400 ;  /* 0x0000040000027802 */ /* 0x000fe40000000f00 */
[----:B------:R-:W-:Y:S02]  /*8f50*/  SHF.L.U32 R4, R0, 0x1f, RZ ;  /* 0x0000001f00047819 */ /* 0x000fe400000006ff */
[----:B0-----:R-:W-:-:S05]  /*8f60*/  LEA R2, R5, R2, 0x18 ;  /* 0x0000000205027211 */ /* 0x001fca00078ec0ff */
[----:B------:R-:W-:-:S04]  /*8f70*/  VIADD R2, R2, 0x10 ;  /* 0x0000001002027836 */ /* 0x000fc80000000000 */
[C---:B------:R-:W-:Y:S02]  /*8f80*/  IMAD R7, R3.reuse, 0x8, R2 ;  /* 0x0000000803077824 */ /* 0x040fe400078e0202 */
[----:B------:R-:W-:Y:S02]  /*8f90*/  VIADD R3, R3, 0x1 ;  /* 0x0000000103037836 */ /* 0x000fe40000000000 */
[----:B------:R-:W0:Y:S03]  /*8fa0*/  SYNCS.PHASECHK.TRANS64.TRYWAIT P0, [R7+URZ], R4 ;  /* 0x00000004070075a7 */ /* 0x000e26000800017f */
[----:B------:R-:W-:-:S04]  /*8fb0*/  ISETP.NE.AND P1, PT, R3, 0x2, PT ;  /* 0x000000020300780c */ /* 0x000fc80003f25270 */
[----:B------:R-:W-:Y:S02]  /*8fc0*/  SEL R5, RZ, 0x1, P1 ;  /* 0x00000001ff057807 */ /* 0x000fe40000800000 */
[----:B------:R-:W-:Y:S02]  /*8fd0*/  SEL R3, R3, RZ, P1 ;  /* 0x000000ff03037207 */ /* 0x000fe40000800000 */
[----:B------:R-:W-:Y:S01]  /*8fe0*/  LOP3.LUT R0, R0, R5, RZ, 0x3c, !PT ;  /* 0x0000000500007212 */ /* 0x000fe200078e3cff */
[----:B0-----:R-:W-:Y:S06]  /*8ff0*/  @!P0 BRA `(.L_x_177) ;  /* 0x0000000000a08947 */ /* 0x001fec0003800000 */
.L_x_186:
[----:B------:R-:W-:Y:S01]  /*9000*/  IMAD R3, R3, 0x8, R2 ;  /* 0x0000000803037824 */ /* 0x000fe200078e0202 */
[----:B------:R-:W-:-:S07]  /*9010*/  SHF.L.U32 R0, R0, 0x1f, RZ ;  /* 0x0000001f00007819 */ /* 0x000fce00000006ff */
.L_x_178:
[----:B-1----:R1:W2:Y:S02]  /*9020*/  SYNCS.PHASECHK.TRANS64.TRYWAIT P0, [R3+URZ], R0 ;  /* 0x00000000030075a7 */ /* 0x0022a4000800017f */
[----:B--2---:R-:W-:Y:S05]  /*9030*/  @!P0 NANOSLEEP.SYNCS 0x989680 ;  /* 0x009896800000895d */ /* 0x004fea0003900000 */
[----:B------:R-:W2:Y:S02]  /*9040*/  @!P0 SYNCS.PHASECHK.TRANS64 P0, [R3+URZ], R0 ;  /* 0x00000000030085a7 */ /* 0x000ea4000800007f */
[----:B--2---:R-:W-:Y:S05]  /*9050*/  @!P0 BRA `(.L_x_178) ;  /* 0xfffffffc00f08947 */ /* 0x004fea000383ffff */
.L_x_175:
[----:B------:R-:W-:Y:S05]  /*9060*/  BSYNC B0 ;  /* 0x0000000000007941 */ /* 0x000fea0003800000 */
.L_x_174:
[----:B------:R-:W-:Y:S05]  /*9070*/  EXIT ;  /* 0x000000000000794d */ /* 0x000fea0003800000 */
.L_x_17:
[----:B-1----:R1:W2:Y:S02]  /*9080*/  SYNCS.PHASECHK.TRANS64.TRYWAIT P1, [R3+URZ], R0 ;  /* 0x00000000030075a7 */ /* 0x0022a4000802017f */
[----:B--2---:R-:W-:Y:S05]  /*9090*/  @!P1 NANOSLEEP.SYNCS 0x989680 ;  /* 0x009896800000995d */ /* 0x004fea0003900000 */
[----:B------:R-:W2:Y:S02]  /*90a0*/  @!P1 SYNCS.PHASECHK.TRANS64 P1, [R3+URZ], R0 ;  /* 0x00000000030095a7 */ /* 0x000ea4000802007f */
[----:B--2---:R-:W-:Y:S05]  /*90b0*/  @!P1 BRA `(.L_x_17) ;  /* 0xfffffffc00f09947 */ /* 0x004fea000383ffff */
[----:B------:R-:W-:Y:S05]  /*90c0*/  BRA `(.L_x_16) ;  /* 0xffffff8000f47947 */ /* 0x000fea000383ffff */
.L_x_22:
[----:B-1----:R-:W-:-:S04]  /*90d0*/  IMAD.U32 R4, RZ, RZ, UR4 ;  /* 0x00000004ff047e24 */ /* 0x002fc8000f8e00ff */
[----:B------:R1:W2:Y:S03]  /*90e0*/  SYNCS.PHASECHK.TRANS64.TRYWAIT P1, [R4+URZ], R3 ;  /* 0x00000003040075a7 */ /* 0x0002a6000802017f */
[----:B--2---:R-:W-:Y:S05]  /*90f0*/  @!P1 NANOSLEEP.SYNCS 0x989680 ;  /* 0x009896800000995d */ /* 0x004fea0003900000 */
[----:B------:R-:W2:Y:S02]  /*9100*/  @!P1 SYNCS.PHASECHK.TRANS64 P1, [R4+URZ], R3 ;  /* 0x00000003040095a7 */ /* 0x000ea4000802007f */
[----:B--2---:R-:W-:Y:S05]  /*9110*/  @!P1 BRA `(.L_x_22) ;  /* 0xfffffffc00ec9947 */ /* 0x004fea000383ffff */
[----:B------:R-:W-:Y:S05]  /*9120*/  BRA `(.L_x_21) ;  /* 0xffffff8800f87947 */ /* 0x000fea000383ffff */
.L_x_161:
[----:B------:R-:W-:Y:S01]  /*9130*/  BSSY B1, `(.L_x_179) ;  /* 0x0000006000017945 */ /* 0x000fe20003800000 */
[----:B------:R-:W-:-:S07]  /*9140*/  IMAD.MOV.U32 R15, RZ, RZ, -0x1 ;  /* 0xffffffffff0f7424 */ /* 0x000fce00078e00ff */
[----:B------:R-:W-:Y:S05]  /*9150*/  WARPSYNC.COLLECTIVE R15, `(.L_x_180) ;  /* 0x000000000f0c7348 */ /* 0x000fea0003c00000 */
[----:B------:R-:W-:Y:S02]  /*9160*/  ELECT P6, UR62, PT ;  /* 0x00000000003e782f */ /* 0x000fe400038c0000 */
[----:B------:R-:W-:Y:S01]  /*9170*/  MOV R14, UR62 ;  /* 0x0000003e000e7c02 */ /* 0x000fe20008000f00 */
[----:B------:R-:W-:Y:S10]  /*9180*/  ENDCOLLECTIVE ;  /* 0x000000000000791b */ /* 0x000ff40003800000 */
.L_x_180:
[----:B------:R-:W-:Y:S05]  /*9190*/  BSYNC B1 ;  /* 0x0000000000017941 */ /* 0x000fea0003800000 */
.L_x_179:
[----:B------:R-:W-:Y:S05]  /*91a0*/  BRA `(.L_x_181) ;  /* 0xfffffff000187947 */ /* 0x000fea000383ffff */
.L_x_164:
[----:B0-----:R0:W1:Y:S02]  /*91b0*/  SYNCS.PHASECHK.TRANS64.TRYWAIT P1, [R14+URZ+0x10], R7 ;  /* 0x000010070e0075a7 */ /* 0x001064000802017f */
[----:B-1----:R-:W-:Y:S05]  /*91c0*/  @!P1 NANOSLEEP.SYNCS 0x989680 ;  /* 0x009896800000995d */ /* 0x002fea0003900000 */
[----:B------:R-:W1:Y:S02]  /*91d0*/  @!P1 SYNCS.PHASECHK.TRANS64 P1, [R14+URZ+0x10], R7 ;  /* 0x000010070e0095a7 */ /* 0x000e64000802007f */
[----:B-1----:R-:W-:Y:S05]  /*91e0*/  @!P1 BRA `(.L_x_164) ;  /* 0xfffffffc00f09947 */ /* 0x002fea000383ffff */
[----:B------:R-:W-:Y:S05]  /*91f0*/  BRA `(.L_x_182) ;  /* 0xfffffff0005c7947 */ /* 0x000fea000383ffff */
.L_x_173:
[----:B------:R-:W-:Y:S01]  /*9200*/  BSSY B0, `(.L_x_183) ;  /* 0x0000006000007945 */ /* 0x000fe20003800000 */
[----:B------:R-:W-:-:S07]  /*9210*/  IMAD.MOV.U32 R15, RZ, RZ, -0x1 ;  /* 0xffffffffff0f7424 */ /* 0x000fce00078e00ff */
[----:B------:R-:W-:Y:S05]  /*9220*/  WARPSYNC.COLLECTIVE R15, `(.L_x_184) ;  /* 0x000000000f0c7348 */ /* 0x000fea0003c00000 */
[----:B------:R-:W-:Y:S02]  /*9230*/  ELECT P6, UR62, PT ;  /* 0x00000000003e782f */ /* 0x000fe400038c0000 */
[----:B------:R-:W-:Y:S01]  /*9240*/  MOV R14, UR62 ;  /* 0x0000003e000e7c02 */ /* 0x000fe20008000f00 */
[----:B------:R-:W-:Y:S10]  /*9250*/  ENDCOLLECTIVE ;  /* 0x000000000000791b */ /* 0x000ff40003800000 */
.L_x_184:
[----:B------:R-:W-:Y:S05]  /*9260*/  BSYNC B0 ;  /* 0x0000000000007941 */ /* 0x000fea0003800000 */
.L_x_183:
[----:B------:R-:W-:Y:S05]  /*9270*/  BRA `(.L_x_185) ;  /* 0xfffffffc00147947 */ /* 0x000fea000383ffff */
.L_x_177:
[----:B0-----:R0:W1:Y:S02]  /*9280*/  SYNCS.PHASECHK.TRANS64.TRYWAIT P0, [R7+URZ], R4 ;  /* 0x00000004070075a7 */ /* 0x001064000800017f */
[----:B-1----:R-:W-:Y:S05]  /*9290*/  @!P0 NANOSLEEP.SYNCS 0x989680 ;  /* 0x009896800000895d */ /* 0x002fea0003900000 */
[----:B------:R-:W1:Y:S02]  /*92a0*/  @!P0 SYNCS.PHASECHK.TRANS64 P0, [R7+URZ], R4 ;  /* 0x00000004070085a7 */ /* 0x000e64000800007f */
[----:B-1----:R-:W-:Y:S05]  /*92b0*/  @!P0 BRA `(.L_x_177) ;  /* 0xfffffffc00f08947 */ /* 0x002fea000383ffff */
[----:B------:R-:W-:Y:S05]  /*92c0*/  BRA `(.L_x_186) ;  /* 0xfffffffc004c7947 */ /* 0x000fea000383ffff */
.L_x_187:
[----:B------:R-:W-:-:S00]  /*92d0*/  BRA `(.L_x_187) ;  /* 0xfffffffc00fc7947 */ /* 0x000fc0000383ffff */
[----:B------:R-:W-:-:S00]  /*92e0*/  NOP ;  /* 0x0000000000007918 */ /* 0x000fc00000000000 */
        /* <DEDUP_REMOVED lines=9> */
.L_x_188:


//--------------------- .nv.global.init           --------------------------
	.section	.nv.global.init,"aw",@progbits
.nv.global.init:
	.type		$str$22,@object
	.size		$str$22,($str$23 - $str$22)
$str$22:
        /*0000*/ 	.byte	0x6b, 0x5f, 0x74, 0x69, 0x6c, 0x65, 0x5f, 0x63, 0x6f, 0x75, 0x6e, 0x74, 0x20, 0x3e, 0x3d, 0x20
        /*0010*/ 	.byte	0x31, 0x00
	.type		$str$23,@object
	.size		$str$23,(__unnamed_1 - $str$23)
$str$23:
        /*0012*/ 	.byte	0x2f, 0x74, 0x6d, 0x70, 0x2f, 0x63, 0x75, 0x74, 0x6c, 0x61, 0x73, 0x73, 0x5f, 0x73, 0x77, 0x65
        /*0022*/ 	.byte	0x65, 0x70, 0x5f, 0x73, 0x72, 0x63, 0x2f, 0x69, 0x6e, 0x63, 0x6c, 0x75, 0x64, 0x65, 0x2f, 0x63
        /*0032*/ 	.byte	0x75, 0x74, 0x6c, 0x61, 0x73, 0x73, 0x2f, 0x67, 0x65, 0x6d, 0x6d, 0x2f, 0x63, 0x6f, 0x6c, 0x6c
        /*0042*/ 	.byte	0x65, 0x63, 0x74, 0x69, 0x76, 0x65, 0x2f, 0x73, 0x6d, 0x39, 0x30, 0x5f, 0x6d, 0x6d, 0x61, 0x5f
        /*0052*/ 	.byte	0x74, 0x6d, 0x61, 0x5f, 0x67, 0x6d, 0x6d, 0x61, 0x5f, 0x73, 0x73, 0x5f, 0x77, 0x61, 0x72, 0x70
        /*0062*/ 	.byte	0x73, 0x70, 0x65, 0x63, 0x69, 0x61, 0x6c, 0x69, 0x7a, 0x65, 0x64, 0x2e, 0x68, 0x70, 0x70, 0x00
	.type		__unnamed_1,@object
	.size		__unnamed_1,(.L_0 - __unnamed_1)
__unnamed_1:
        /*0072*/ 	.byte	0x76, 0x6f, 0x69, 0x64, 0x20, 0x63, 0x75, 0x74, 0x6c, 0x61, 0x73, 0x73, 0x3a, 0x3a, 0x67, 0x65
        /* <DEDUP_REMOVED lines=180> */
        /*0bc2*/ 	.byte	0x69, 0x74, 0x79, 0x5d, 0x00
.L_0:


//--------------------- .nv.shared._ZN7cutlass13device_kernelINS_4gemm6kernel13GemmUniversalIN4cute5tupleIJiiiiEEENS1_10collective13CollectiveMmaINS1_34MainloopSm90TmaGmmaWarpSpecializedILi2ENS5_IJNS4_1CILi1EEESB_SB_EEENS1_35KernelTmaWarpSpecializedCooperativeEEENS5_IJNSA_ILi256EEENSA_ILi64EEENSA_ILi128EEEEEENS_10bfloat16_tENS5_IJSB_llEEESJ_NS5_IJlSB_lEEENS4_8TiledMMAINS4_8MMA_AtomIJNS4_4SM904GMMA27MMA_64x64x16_F32BF16BF16_SSILNSP_5MajorE1ELSR_0ELNSP_7ScaleInE1ELSS_1EEEEEENS4_6LayoutINS5_IJNSA_ILi2EEESB_SB_EEENS5_IJSB_NSA_ILi0EEESY_EEEEENS5_IJNS4_10UnderscoreES11_S11_EEEEENS4_13SM90_TMA_LOADENS4_14ComposedLayoutINS4_7SwizzleILi3ELi4ELi3EEENS4_18smem_ptr_flag_bitsILi16EEENSV_INS5_IJSG_NSA_ILi8EEEEEENS5_IJSB_SG_EEEEEEEvNS4_8identityES14_NS15_IS17_S19_NSV_INS5_IJS1A_SG_EEENS5_IJSG_SB_EEEEEEEvS1F_EENS_8epilogue10collective6detail29Sm90TmaWarpSpecializedAdapterINS1M_15DefaultEpilogueISJ_SL_SL_NS1L_6thread17LinearCombinationISJ_Li1EffLNS1Q_9ScaleType4KindE0ELNS_15FloatRoundStyleE2ESJ_EENS1_15EpilogueDefaultEEEEEvvEEEEvNT_6ParamsE --------------------------
	.section	.nv.shared._ZN7cutlass13device_kernelINS_4gemm6kernel13GemmUniversalIN4cute5tupleIJiiiiEEENS1_10collective13CollectiveMmaINS1_34MainloopSm90TmaGmmaWarpSpecializedILi2ENS5_IJNS4_1CILi1EEESB_SB_EEENS1_35KernelTmaWarpSpecializedCooperativeEEENS5_IJNSA_ILi256EEENSA_ILi64EEENSA_ILi128EEEEEENS_10bfloat16_tENS5_IJSB_llEEESJ_NS5_IJlSB_lEEENS4_8TiledMMAINS4_8MMA_AtomIJNS4_4SM904GMMA27MMA_64x64x16_F32BF16BF16_SSILNSP_5MajorE1ELSR_0ELNSP_7ScaleInE1ELSS_1EEEEEENS4_6LayoutINS5_IJNSA_ILi2EEESB_SB_EEENS5_IJSB_NSA_ILi0EEESY_EEEEENS5_IJNS4_10UnderscoreES11_S11_EEEEENS4_13SM90_TMA_LOADENS4_14ComposedLayoutINS4_7SwizzleILi3ELi4ELi3EEENS4_18smem_ptr_flag_bitsILi16EEENSV_INS5_IJSG_NSA_ILi8EEEEEENS5_IJSB_SG_EEEEEEEvNS4_8identityES14_NS15_IS17_S19_NSV_INS5_IJS1A_SG_EEENS5_IJSG_SB_EEEEEEEvS1F_EENS_8epilogue10collective6detail29Sm90TmaWarpSpecializedAdapterINS1M_15DefaultEpilogueISJ_SL_SL_NS1L_6thread17LinearCombinationISJ_Li1EffLNS1Q_9ScaleType4KindE0ELNS_15FloatRoundStyleE2ESJ_EENS1_15EpilogueDefaultEEEEEvvEEEEvNT_6ParamsE,"aw",@nobits
	.sectionflags	@""
	.align	16
	.zero		1024


//--------------------- .nv.shared.reserved.0     --------------------------
	.section	.nv.shared.reserved.0,"aw",@nobits
	.weak		__nv_reservedSMEM_offset_0_alias
	.size		__nv_reservedSMEM_offset_0_alias, 0, 0
	.other		__nv_reservedSMEM_offset_0_alias,@"STO_CUDA_RESERVED_SHARED STV_DEFAULT"
__nv_reservedSMEM_offset_0_alias:
	.zero		0


//--------------------- .nv.global                --------------------------
	.section	.nv.global,"aw",@nobits
.nv.global:
	.type		_ZN40_INTERNAL_b90ac3d0_4_k_cu_bb181dda_161444cute1_E,@object
	.size		_ZN40_INTERNAL_b90ac3d0_4_k_cu_bb181dda_161444cute1_E,(_ZN40_INTERNAL_b90ac3d0_4_k_cu_bb181dda_161444cuda3std3__45__cpo6cbeginE - _ZN40_INTERNAL_b90ac3d0_4_k_cu_bb181dda_161444cute1_E)
_ZN40_INTERNAL_b90ac3d0_4_k_cu_bb181dda_161444cute1_E:
	.zero		1
	.type		_ZN40_INTERNAL_b90ac3d0_4_k_cu_bb181dda_161444cuda3std3__45__cpo6cbeginE,@object
	.size		_ZN40_INTERNAL_b90ac3d0_4_k_cu_bb181dda_161444cuda3std3__45__cpo6cbeginE,(_ZN40_INTERNAL_b90ac3d0_4_k_cu_bb181dda_161444cuda3std3__48in_placeE - _ZN40_INTERNAL_b90ac3d0_4_k_cu_bb181dda_161444cuda3std3__45__cpo6cbeginE)
_ZN40_INTERNAL_b90ac3d0_4_k_cu_bb181dda_161444cuda3std3__45__cpo6cbeginE:
	.zero		1
	.type		_ZN40_INTERNAL_b90ac3d0_4_k_cu_bb181dda_161444cuda3std3__48in_placeE,@object
	.size		_ZN40_INTERNAL_b90ac3d0_4_k_cu_bb181dda_161444cuda3std3__48in_placeE,(_ZN40_INTERNAL_b90ac3d0_4_k_cu_bb181dda_161444cuda3std6ranges3__45__cpo9iter_moveE - _ZN40_INTERNAL_b90ac3d0_4_k_cu_bb181dda_161444cuda3std3__48in_placeE)
_ZN40_INTERNAL_b90ac3d0_4_k_cu_bb181dda_161444cuda3std3__48in_placeE:
	.zero		1
	.type		_ZN40_INTERNAL_b90ac3d0_4_k_cu_bb181dda_161444cuda3std6ranges3__45__cpo9iter_moveE,@object
	.size		_ZN40_INTERNAL_b90ac3d0_4_k_cu_bb181dda_161444cuda3std6ranges3__45__cpo9iter_moveE,(_ZN40_INTERNAL_b90ac3d0_4_k_cu_bb181dda_161444cuda3std3__45__cpo5beginE - _ZN40_INTERNAL_b90ac3d0_4_k_cu_bb181dda_161444cuda3std6ranges3__45__cpo9iter_moveE)
_ZN40_INTERNAL_b90ac3d0_4_k_cu_bb181dda_161444cuda3std6ranges3__45__cpo9iter_moveE:
	.zero		1
	.type		_ZN40_INTERNAL_b90ac3d0_4_k_cu_bb181dda_161444cuda3std3__45__cpo5beginE,@object
	.size		_ZN40_INTERNAL_b90ac3d0_4_k_cu_bb181dda_161444cuda3std3__45__cpo5beginE,(_ZN40_INTERNAL_b90ac3d0_4_k_cu_bb181dda_161444cuda3std3__442_GLOBAL__N__b90ac3d0_4_k_cu_bb181dda_161446ignoreE - _ZN40_INTERNAL_b90ac3d0_4_k_cu_bb181dda_161444cuda3std3__45__cpo5beginE)
_ZN40_INTERNAL_b90ac3d0_4_k_cu_bb181dda_161444cuda3std3__45__cpo5beginE:
	.zero		1
	.type		_ZN40_INTERNAL_b90ac3d0_4_k_cu_bb181dda_161444cuda3std3__442_GLOBAL__N__b90ac3d0_4_k_cu_bb181dda_161446ignoreE,@object
	.size		_ZN40_INTERNAL_b90ac3d0_4_k_cu_bb181dda_161444cuda3std3__442_GLOBAL__N__b90ac3d0_4_k_cu_bb181dda_161446ignoreE,(_ZN40_INTERNAL_b90ac3d0_4_k_cu_bb181dda_161444cute7productE - _ZN40_INTERNAL_b90ac3d0_4_k_cu_bb181dda_161444cuda3std3__442_GLOBAL__N__b90ac3d0_4_k_cu_bb181dda_161446ignoreE)
_ZN40_INTERNAL_b90ac3d0_4_k_cu_bb181dda_161444cuda3std3__442_GLOBAL__N__b90ac3d0_4_k_cu_bb181dda_161446ignoreE:
	.zero		1
	.type		_ZN40_INTERNAL_b90ac3d0_4_k_cu_bb181dda_161444cute7productE,@object
	.size		_ZN40_INTERNAL_b90ac3d0_4_k_cu_bb181dda_161444cute7productE,(_ZN40_INTERNAL_b90ac3d0_4_k_cu_bb181dda_161444cuda3std3__45__cpo3endE - _ZN40_INTERNAL_b90ac3d0_4_k_cu_bb181dda_161444cute7productE)
_ZN40_INTERNAL_b90ac3d0_4_k_cu_bb181dda_161444cute7productE:
	.zero		1
	.type		_ZN40_INTERNAL_b90ac3d0_4_k_cu_bb181dda_161444cuda3std3__45__cpo3endE,@object
	.size		_ZN40_INTERNAL_b90ac3d0_4_k_cu_bb181dda_161444cuda3std3__45__cpo3endE,(_ZN40_INTERNAL_b90ac3d0_4_k_cu_bb181dda_161444cuda3std3__419piecewise_constructE - _ZN40_INTERNAL_b90ac3d0_4_k_cu_bb181dda_161444cuda3std3__45__cpo3endE)
_ZN40_INTERNAL_b90ac3d0_4_k_cu_bb181dda_161444cuda3std3__45__cpo3endE:
	.zero		1
	.type		_ZN40_INTERNAL_b90ac3d0_4_k_cu_bb181dda_161444cuda3std3__419piecewise_constructE,@object
	.size		_ZN40_INTERNAL_b90ac3d0_4_k_cu_bb181dda_161444cuda3std3__419piecewise_constructE,(_ZN40_INTERNAL_b90ac3d0_4_k_cu_bb181dda_161444cuda3std3__45__cpo4cendE - _ZN40_INTERNAL_b90ac3d0_4_k_cu_bb181dda_161444cuda3std3__419piecewise_constructE)
_ZN40_INTERNAL_b90ac3d0_4_k_cu_bb181dda_161444cuda3std3__419piecewise_constructE:
	.zero		1
	.type		_ZN40_INTERNAL_b90ac3d0_4_k_cu_bb181dda_161444cuda3std3__45__cpo4cendE,@object
	.size		_ZN40_INTERNAL_b90ac3d0_4_k_cu_bb181dda_161444cuda3std3__45__cpo4cendE,(_ZN40_INTERNAL_b90ac3d0_4_k_cu_bb181dda_161444cuda3std6ranges3__45__cpo4swapE - _ZN40_INTERNAL_b90ac3d0_4_k_cu_bb181dda_161444cuda3std3__45__cpo4cendE)
_ZN40_INTERNAL_b90ac3d0_4_k_cu_bb181dda_161444cuda3std3__45__cpo4cendE:
	.zero		1
	.type		_ZN40_INTERNAL_b90ac3d0_4_k_cu_bb181dda_161444cuda3std6ranges3__45__cpo4swapE,@object
	.size		_ZN40_INTERNAL_b90ac3d0_4_k_cu_bb181dda_161444cuda3std6ranges3__45__cpo4swapE,(.L_8 - _ZN40_INTERNAL_b90ac3d0_4_k_cu_bb181dda_161444cuda3std6ranges3__45__cpo4swapE)
_ZN40_INTERNAL_b90ac3d0_4_k_cu_bb181dda_161444cuda3std6ranges3__45__cpo4swapE:
	.zero		1
.L_8:


//--------------------- .nv.constant0._ZN7cutlass13device_kernelINS_4gemm6kernel13GemmUniversalIN4cute5tupleIJiiiiEEENS1_10collective13CollectiveMmaINS1_34MainloopSm90TmaGmmaWarpSpecializedILi2ENS5_IJNS4_1CILi1EEESB_SB_EEENS1_35KernelTmaWarpSpecializedCooperativeEEENS5_IJNSA_ILi256EEENSA_ILi64EEENSA_ILi128EEEEEENS_10bfloat16_tENS5_IJSB_llEEESJ_NS5_IJlSB_lEEENS4_8TiledMMAINS4_8MMA_AtomIJNS4_4SM904GMMA27MMA_64x64x16_F32BF16BF16_SSILNSP_5MajorE1ELSR_0ELNSP_7ScaleInE1ELSS_1EEEEEENS4_6LayoutINS5_IJNSA_ILi2EEESB_SB_EEENS5_IJSB_NSA_ILi0EEESY_EEEEENS5_IJNS4_10UnderscoreES11_S11_EEEEENS4_13SM90_TMA_LOADENS4_14ComposedLayoutINS4_7SwizzleILi3ELi4ELi3EEENS4_18smem_ptr_flag_bitsILi16EEENSV_INS5_IJSG_NSA_ILi8EEEEEENS5_IJSB_SG_EEEEEEEvNS4_8identityES14_NS15_IS17_S19_NSV_INS5_IJS1A_SG_EEENS5_IJSG_SB_EEEEEEEvS1F_EENS_8epilogue10collective6detail29Sm90TmaWarpSpecializedAdapterINS1M_15DefaultEpilogueISJ_SL_SL_NS1L_6thread17LinearCombinationISJ_Li1EffLNS1Q_9ScaleType4KindE0ELNS_15FloatRoundStyleE2ESJ_EENS1_15EpilogueDefaultEEEEEvvEEEEvNT_6ParamsE --------------------------
	.section	.nv.constant0._ZN7cutlass13device_kernelINS_4gemm6kernel13GemmUniversalIN4cute5tupleIJiiiiEEENS1_10collective13CollectiveMmaINS1_34MainloopSm90TmaGmmaWarpSpecializedILi2ENS5_IJNS4_1CILi1EEESB_SB_EEENS1_35KernelTmaWarpSpecializedCooperativeEEENS5_IJNSA_ILi256EEENSA_ILi64EEENSA_ILi128EEEEEENS_10bfloat16_tENS5_IJSB_llEEESJ_NS5_IJlSB_lEEENS4_8TiledMMAINS4_8MMA_AtomIJNS4_4SM904GMMA27MMA_64x64x16_F32BF16BF16_SSILNSP_5MajorE1ELSR_0ELNSP_7ScaleInE1ELSS_1EEEEEENS4_6LayoutINS5_IJNSA_ILi2EEESB_SB_EEENS5_IJSB_NSA_ILi0EEESY_EEEEENS5_IJNS4_10UnderscoreES11_S11_EEEEENS4_13SM90_TMA_LOADENS4_14ComposedLayoutINS4_7SwizzleILi3ELi4ELi3EEENS4_18smem_ptr_flag_bitsILi16EEENSV_INS5_IJSG_NSA_ILi8EEEEEENS5_IJSB_SG_EEEEEEEvNS4_8identityES14_NS15_IS17_S19_NSV_INS5_IJS1A_SG_EEENS5_IJSG_SB_EEEEEEEvS1F_EENS_8epilogue10collective6detail29Sm90TmaWarpSpecializedAdapterINS1M_15DefaultEpilogueISJ_SL_SL_NS1L_6thread17LinearCombinationISJ_Li1EffLNS1Q_9ScaleType4KindE0ELNS_15FloatRoundStyleE2ESJ_EENS1_15EpilogueDefaultEEEEEvvEEEEvNT_6ParamsE,"a",@progbits
	.sectionflags	@""
	.align	4
.nv.constant0._ZN7cutlass13device_kernelINS_4gemm6kernel13GemmUniversalIN4cute5tupleIJiiiiEEENS1_10collective13CollectiveMmaINS1_34MainloopSm90TmaGmmaWarpSpecializedILi2ENS5_IJNS4_1CILi1EEESB_SB_EEENS1_35KernelTmaWarpSpecializedCooperativeEEENS5_IJNSA_ILi256EEENSA_ILi64EEENSA_ILi128EEEEEENS_10bfloat16_tENS5_IJSB_llEEESJ_NS5_IJlSB_lEEENS4_8TiledMMAINS4_8MMA_AtomIJNS4_4SM904GMMA27MMA_64x64x16_F32BF16BF16_SSILNSP_5MajorE1ELSR_0ELNSP_7ScaleInE1ELSS_1EEEEEENS4_6LayoutINS5_IJNSA_ILi2EEESB_SB_EEENS5_IJSB_NSA_ILi0EEESY_EEEEENS5_IJNS4_10UnderscoreES11_S11_EEEEENS4_13SM90_TMA_LOADENS4_14ComposedLayoutINS4_7SwizzleILi3ELi4ELi3EEENS4_18smem_ptr_flag_bitsILi16EEENSV_INS5_IJSG_NSA_ILi8EEEEEENS5_IJSB_SG_EEEEEEEvNS4_8identityES14_NS15_IS17_S19_NSV_INS5_IJS1A_SG_EEENS5_IJSG_SB_EEEEEEEvS1F_EENS_8epilogue10collective6detail29Sm90TmaWarpSpecializedAdapterINS1M_15DefaultEpilogueISJ_SL_SL_NS1L_6thread17LinearCombinationISJ_Li1EffLNS1Q_9ScaleType4KindE0ELNS_15FloatRoundStyleE2ESJ_EENS1_15EpilogueDefaultEEEEEvvEEEEvNT_6ParamsE:
	.zero		1664


//--------------------- SYMBOLS --------------------------

	.type		.nv.reservedSmem.offset0,@object
	.size		.nv.reservedSmem.offset0,0x4
	.type		__assertfail,@function
